	.target	sm_90a

	.elftype	@"ET_EXEC"


//--------------------- .note.nv.tkinfo           --------------------------
	.section	.note.nv.tkinfo,"",@"SHT_NOTE"
	.sectionflags	@"SHF_NOTE_NV_TKINFO"
	.tkinfo
        /*0018*/ 	.word	0x00000002
        /*0030*/ 	.string	""
        /*0030*/ 	.string	"ptxas"
        /*0030*/ 	.string	"Cuda compilation tools, release 13.0, V13.0.88"
        /*0030*/ 	.string	"Build cuda_13.0.r13.0/compiler.36424714_0"
        /*0030*/ 	.string	"-arch sm_90a -m 64 "



//--------------------- .note.nv.cuinfo           --------------------------
	.section	.note.nv.cuinfo,"",@"SHT_NOTE"
	.sectionflags	@"SHF_NOTE_NV_CUINFO"
        /*0018*/ 	.short	0x0002
        /*001a*/ 	.short	0x005a
        /*001c*/ 	.short	0x0082
	.zero		2


//--------------------- .nv.info                  --------------------------
	.section	.nv.info,"",@"SHT_CUDA_INFO"
	.align	4


	//----- nvinfo : EIATTR_REGCOUNT
	.align		4
        /*0000*/ 	.byte	0x04, 0x2f
        /*0002*/ 	.short	(.L_12 - .L_11)
	.align		4
.L_11:
        /*0004*/ 	.word	index@(_ZN7cutlass13device_kernelINS_4gemm6kernel13GemmUniversalIN4cute5tupleIJiiiiEEENS1_10collective13CollectiveMmaINS1_37MainloopSm90TmaGmmaWarpSpecializedFP8ILi4ENS5_IJNS4_1CILi1EEESB_SB_EEENS1_35KernelTmaWarpSpecializedCooperativeEEENS5_IJNSA_ILi128EEENSA_ILi256EEESF_EEENS_12float_e5m2_tENS5_IJlSB_lEEESI_SJ_NS4_8TiledMMAINS4_8MMA_AtomIJNS4_4SM904GMMA31MMA_64x256x32_F32E5M2E5M2_SS_TNILNSN_7ScaleInE1ELSP_1EEEEEENS4_6LayoutINS5_IJNSA_ILi2EEESB_SB_EEENS5_IJSB_NSA_ILi0EEESV_EEEEENS5_IJNS4_10UnderscoreESY_SY_EEEEENS4_13SM90_TMA_LOADENS4_14ComposedLayoutINS4_7SwizzleILi3ELi4ELi3EEENS4_18smem_ptr_flag_bitsILi8EEENSS_INS5_IJNSA_ILi8EEESF_EEENS5_IJSF_SB_EEEEEEEvNS4_8identityES11_S1B_vS1C_EENS_8epilogue10collective6detail29Sm90TmaWarpSpecializedAdapterINS1F_15DefaultEpilogueISI_SJ_SJ_NS1E_6thread17LinearCombinationISI_Li1EffLNS1J_9ScaleType4KindE0ELNS_15FloatRoundStyleE2ESI_EENS1_15EpilogueDefaultEEEEEvvEEEEvNT_6ParamsE)
        /*0008*/ 	.word	0x000000a8


	//----- nvinfo : EIATTR_FRAME_SIZE
	.align		4
.L_12:
        /*000c*/ 	.byte	0x04, 0x11
        /*000e*/ 	.short	(.L_14 - .L_13)
	.align		4
.L_13:
        /*0010*/ 	.word	index@(_ZN7cutlass13device_kernelINS_4gemm6kernel13GemmUniversalIN4cute5tupleIJiiiiEEENS1_10collective13CollectiveMmaINS1_37MainloopSm90TmaGmmaWarpSpecializedFP8ILi4ENS5_IJNS4_1CILi1EEESB_SB_EEENS1_35KernelTmaWarpSpecializedCooperativeEEENS5_IJNSA_ILi128EEENSA_ILi256EEESF_EEENS_12float_e5m2_tENS5_IJlSB_lEEESI_SJ_NS4_8TiledMMAINS4_8MMA_AtomIJNS4_4SM904GMMA31MMA_64x256x32_F32E5M2E5M2_SS_TNILNSN_7ScaleInE1ELSP_1EEEEEENS4_6LayoutINS5_IJNSA_ILi2EEESB_SB_EEENS5_IJSB_NSA_ILi0EEESV_EEEEENS5_IJNS4_10UnderscoreESY_SY_EEEEENS4_13SM90_TMA_LOADENS4_14ComposedLayoutINS4_7SwizzleILi3ELi4ELi3EEENS4_18smem_ptr_flag_bitsILi8EEENSS_INS5_IJNSA_ILi8EEESF_EEENS5_IJSF_SB_EEEEEEEvNS4_8identityES11_S1B_vS1C_EENS_8epilogue10collective6detail29Sm90TmaWarpSpecializedAdapterINS1F_15DefaultEpilogueISI_SJ_SJ_NS1E_6thread17LinearCombinationISI_Li1EffLNS1J_9ScaleType4KindE0ELNS_15FloatRoundStyleE2ESI_EENS1_15EpilogueDefaultEEEEEvvEEEEvNT_6ParamsE)
        /*0014*/ 	.word	0x000000f0


	//----- nvinfo : EIATTR_MIN_STACK_SIZE
	.align		4
.L_14:
        /*0018*/ 	.byte	0x04, 0x12
        /*001a*/ 	.short	(.L_16 - .L_15)
	.align		4
.L_15:
        /*001c*/ 	.word	index@(_ZN7cutlass13device_kernelINS_4gemm6kernel13GemmUniversalIN4cute5tupleIJiiiiEEENS1_10collective13CollectiveMmaINS1_37MainloopSm90TmaGmmaWarpSpecializedFP8ILi4ENS5_IJNS4_1CILi1EEESB_SB_EEENS1_35KernelTmaWarpSpecializedCooperativeEEENS5_IJNSA_ILi128EEENSA_ILi256EEESF_EEENS_12float_e5m2_tENS5_IJlSB_lEEESI_SJ_NS4_8TiledMMAINS4_8MMA_AtomIJNS4_4SM904GMMA31MMA_64x256x32_F32E5M2E5M2_SS_TNILNSN_7ScaleInE1ELSP_1EEEEEENS4_6LayoutINS5_IJNSA_ILi2EEESB_SB_EEENS5_IJSB_NSA_ILi0EEESV_EEEEENS5_IJNS4_10UnderscoreESY_SY_EEEEENS4_13SM90_TMA_LOADENS4_14ComposedLayoutINS4_7SwizzleILi3ELi4ELi3EEENS4_18smem_ptr_flag_bitsILi8EEENSS_INS5_IJNSA_ILi8EEESF_EEENS5_IJSF_SB_EEEEEEEvNS4_8identityES11_S1B_vS1C_EENS_8epilogue10collective6detail29Sm90TmaWarpSpecializedAdapterINS1F_15DefaultEpilogueISI_SJ_SJ_NS1E_6thread17LinearCombinationISI_Li1EffLNS1J_9ScaleType4KindE0ELNS_15FloatRoundStyleE2ESI_EENS1_15EpilogueDefaultEEEEEvvEEEEvNT_6ParamsE)
        /*0020*/ 	.word	0x000000f0
.L_16:


//--------------------- .nv.compat                --------------------------
	.section	.nv.compat,"",@"SHT_CUDA_COMPAT_INFO"
	.align	4
        /*0000*/ 	.byte	0x02, 0x09, 0x01, 0x00, 0x02, 0x02, 0x04, 0x00, 0x02, 0x05, 0x05, 0x00, 0x03, 0x07, 0x01, 0x01
        /*0010*/ 	.byte	0x02, 0x03, 0x01, 0x00, 0x02, 0x06, 0x01, 0x00, 0x04, 0x0b, 0x08, 0x00, 0x00, 0x00, 0x00, 0x00
        /*0020*/ 	.byte	0x00, 0x00, 0x00, 0x00


//--------------------- .nv.info._ZN7cutlass13device_kernelINS_4gemm6kernel13GemmUniversalIN4cute5tupleIJiiiiEEENS1_10collective13CollectiveMmaINS1_37MainloopSm90TmaGmmaWarpSpecializedFP8ILi4ENS5_IJNS4_1CILi1EEESB_SB_EEENS1_35KernelTmaWarpSpecializedCooperativeEEENS5_IJNSA_ILi128EEENSA_ILi256EEESF_EEENS_12float_e5m2_tENS5_IJlSB_lEEESI_SJ_NS4_8TiledMMAINS4_8MMA_AtomIJNS4_4SM904GMMA31MMA_64x256x32_F32E5M2E5M2_SS_TNILNSN_7ScaleInE1ELSP_1EEEEEENS4_6LayoutINS5_IJNSA_ILi2EEESB_SB_EEENS5_IJSB_NSA_ILi0EEESV_EEEEENS5_IJNS4_10UnderscoreESY_SY_EEEEENS4_13SM90_TMA_LOADENS4_14ComposedLayoutINS4_7SwizzleILi3ELi4ELi3EEENS4_18smem_ptr_flag_bitsILi8EEENSS_INS5_IJNSA_ILi8EEESF_EEENS5_IJSF_SB_EEEEEEEvNS4_8identityES11_S1B_vS1C_EENS_8epilogue10collective6detail29Sm90TmaWarpSpecializedAdapterINS1F_15DefaultEpilogueISI_SJ_SJ_NS1E_6thread17LinearCombinationISI_Li1EffLNS1J_9ScaleType4KindE0ELNS_15FloatRoundStyleE2ESI_EENS1_15EpilogueDefaultEEEEEvvEEEEvNT_6ParamsE --------------------------
	.section	.nv.info._ZN7cutlass13device_kernelINS_4gemm6kernel13GemmUniversalIN4cute5tupleIJiiiiEEENS1_10collective13CollectiveMmaINS1_37MainloopSm90TmaGmmaWarpSpecializedFP8ILi4ENS5_IJNS4_1CILi1EEESB_SB_EEENS1_35KernelTmaWarpSpecializedCooperativeEEENS5_IJNSA_ILi128EEENSA_ILi256EEESF_EEENS_12float_e5m2_tENS5_IJlSB_lEEESI_SJ_NS4_8TiledMMAINS4_8MMA_AtomIJNS4_4SM904GMMA31MMA_64x256x32_F32E5M2E5M2_SS_TNILNSN_7ScaleInE1ELSP_1EEEEEENS4_6LayoutINS5_IJNSA_ILi2EEESB_SB_EEENS5_IJSB_NSA_ILi0EEESV_EEEEENS5_IJNS4_10UnderscoreESY_SY_EEEEENS4_13SM90_TMA_LOADENS4_14ComposedLayoutINS4_7SwizzleILi3ELi4ELi3EEENS4_18smem_ptr_flag_bitsILi8EEENSS_INS5_IJNSA_ILi8EEESF_EEENS5_IJSF_SB_EEEEEEEvNS4_8identityES11_S1B_vS1C_EENS_8epilogue10collective6detail29Sm90TmaWarpSpecializedAdapterINS1F_15DefaultEpilogueISI_SJ_SJ_NS1E_6thread17LinearCombinationISI_Li1EffLNS1J_9ScaleType4KindE0ELNS_15FloatRoundStyleE2ESI_EENS1_15EpilogueDefaultEEEEEvvEEEEvNT_6ParamsE,"",@"SHT_CUDA_INFO"
	.sectionflags	@""
	.align	4


	//----- nvinfo : EIATTR_CUDA_API_VERSION
	.align		4
        /*0000*/ 	.byte	0x04, 0x37
        /*0002*/ 	.short	(.L_18 - .L_17)
.L_17:
        /*0004*/ 	.word	0x00000082


	//----- nvinfo : EIATTR_KPARAM_INFO
	.align		4
.L_18:
        /*0008*/ 	.byte	0x04, 0x17
        /*000a*/ 	.short	(.L_20 - .L_19)
.L_19:
        /*000c*/ 	.word	0x00000000
        /*0010*/ 	.short	0x0000
        /*0012*/ 	.short	0x0070
        /*0014*/ 	.byte	0x00, 0xf0, 0x01, 0x10


	//----- nvinfo : EIATTR_SPARSE_MMA_MASK
	.align		4
.L_20:
        /*0018*/ 	.byte	0x03, 0x50
        /*001a*/ 	.short	0x0000


	//----- nvinfo : EIATTR_MAXREG_COUNT
	.align		4
        /*001c*/ 	.byte	0x03, 0x1b
        /*001e*/ 	.short	0x00a8


	//----- nvinfo : EIATTR_NUM_BARRIERS
	.align		4
        /*0020*/ 	.byte	0x02, 0x4c
        /*0022*/ 	.byte	0x01
	.zero		1


	//----- nvinfo : EIATTR_ANNOTATIONS
	.align		4
        /*0024*/ 	.byte	0x04, 0x55
        /*0026*/ 	.short	(.L_22 - .L_21)


	//   ....[0]....
.L_21:
        /*0028*/ 	.word	0x00000001
        /*002c*/ 	.byte	0x90, 0x05, 0x00, 0x00, 0x01, 0x00, 0x00, 0x00, 0xb0, 0x05, 0x00, 0x00, 0x01, 0x00, 0x00, 0x00
        /* <DEDUP_REMOVED lines=185> */
        /*0bcc*/ 	.byte	0x10, 0x01, 0x01, 0x00


	//----- nvinfo : EIATTR_MERCURY_ISA_VERSION
	.align		4
.L_22:
        /*0bd0*/ 	.byte	0x03, 0x5f
        /*0bd2*/ 	.short	0x0101


	//----- nvinfo : EIATTR_INT_WARP_WIDE_INSTR_OFFSETS
	.align		4
        /*0bd4*/ 	.byte	0x04, 0x31
        /*0bd6*/ 	.short	(.L_24 - .L_23)


	//   ....[0]....
.L_23:
        /*0bd8*/ 	.word	0x00000460


	//   ....[1]....
        /*0bdc*/ 	.word	0x00000470


	//   ....[2]....
        /*0be0*/ 	.word	0x000005a0


	//----- nvinfo : EIATTR_COOP_GROUP_MASK_REGIDS
	.align		4
.L_24:
        /*0be4*/ 	.byte	0x04, 0x29
        /*0be6*/ 	.short	(.L_26 - .L_25)


	//   ....[0]....
.L_25:
        /*0be8*/ 	.word	0xffffffff


	//   ....[1]....
        /*0bec*/ 	.word	0xffffffff


	//   ....[2]....
        /*0bf0*/ 	.word	0xffffffff


	//   ....[3]....
        /*0bf4*/ 	.word	0xffffffff


	//   ....[4]....
        /*0bf8*/ 	.word	0xffffffff


	//----- nvinfo : EIATTR_COOP_GROUP_INSTR_OFFSETS
	.align		4
.L_26:
        /*0bfc*/ 	.byte	0x04, 0x28
        /*0bfe*/ 	.short	(.L_28 - .L_27)


	//   ....[0]....
.L_27:
        /*0c00*/ 	.word	0x00000070


	//   ....[1]....
        /*0c04*/ 	.word	0x00000080


	//   ....[2]....
        /*0c08*/ 	.word	0x000001a0


	//   ....[3]....
        /*0c0c*/ 	.word	0x000003b0


	//   ....[4]....
        /*0c10*/ 	.word	0x000012f0


	//----- nvinfo : EIATTR_REG_RECONFIG
	.align		4
.L_28:
        /*0c14*/ 	.byte	0x01, 0x54
	.zero		2


	//----- nvinfo : EIATTR_MBARRIER_INSTR_OFFSETS
	.align		4
        /*0c18*/ 	.byte	0x04, 0x39
        /*0c1a*/ 	.short	(.L_30 - .L_29)


	//   ....[0]....
.L_29:
        /*0c1c*/ 	.word	0x00000320
        /*0c20*/ 	.word	0x000000ff
        /*0c24*/ 	.word	0x00000000
        /*0c28*/ 	.short	0x0100
        /*0c2a*/ 	.byte	0x09
	.zero		1


	//   ....[1]....
        /*0c2c*/ 	.word	0x00000330
        /*0c30*/ 	.word	0x000000ff
        /*0c34*/ 	.word	0x00000020
        /*0c38*/ 	.short	0x0100
        /*0c3a*/ 	.byte	0x09
	.zero		1


	//   ....[2]....
        /*0c3c*/ 	.word	0x00000340
        /*0c40*/ 	.word	0x000000ff
        /*0c44*/ 	.word	0x00000008
        /*0c48*/ 	.short	0x0100
        /*0c4a*/ 	.byte	0x09
	.zero		1


	//   ....[3]....
        /*0c4c*/ 	.word	0x00000350
        /*0c50*/ 	.word	0x000000ff
        /*0c54*/ 	.word	0x00000028
        /*0c58*/ 	.short	0x0100
        /*0c5a*/ 	.byte	0x09
	.zero		1


	//   ....[4]....
        /*0c5c*/ 	.word	0x00000360
        /*0c60*/ 	.word	0x000000ff
        /*0c64*/ 	.word	0x00000010
        /*0c68*/ 	.short	0x0100
        /*0c6a*/ 	.byte	0x09
	.zero		1


	//   ....[5]....
        /*0c6c*/ 	.word	0x00000370
        /*0c70*/ 	.word	0x000000ff
        /*0c74*/ 	.word	0x00000030
        /*0c78*/ 	.short	0x0100
        /*0c7a*/ 	.byte	0x09
	.zero		1


	//   ....[6]....
        /*0c7c*/ 	.word	0x00000380
        /*0c80*/ 	.word	0x000000ff
        /*0c84*/ 	.word	0x00000018
        /*0c88*/ 	.short	0x0100
        /*0c8a*/ 	.byte	0x09
	.zero		1


	//   ....[7]....
        /*0c8c*/ 	.word	0x00000390
        /*0c90*/ 	.word	0x000000ff
        /*0c94*/ 	.word	0x00000038
        /*0c98*/ 	.short	0x0100
        /*0c9a*/ 	.byte	0x09
	.zero		1


	//   ....[8]....
        /*0c9c*/ 	.word	0x000005d0
        /*0ca0*/ 	.word	0x000000ff
        /*0ca4*/ 	.word	0x00000050
        /*0ca8*/ 	.short	0x0100
        /*0caa*/ 	.byte	0x06
	.zero		1


	//   ....[9]....
        /*0cac*/ 	.word	0x000005e0
        /*0cb0*/ 	.word	0x000000ff
        /*0cb4*/ 	.word	0x00000058
        /*0cb8*/ 	.short	0x0100
        /*0cba*/ 	.byte	0x06
	.zero		1


	//   ....[10]....
        /*0cbc*/ 	.word	0x00001af0
        /*0cc0*/ 	.word	0x000000ff
        /*0cc4*/ 	.word	0x00000000
        /*0cc8*/ 	.short	0x010a
        /*0cca*/ 	.byte	0x06
	.zero		1


	//   ....[11]....
        /*0ccc*/ 	.word	0x00001b30
        /*0cd0*/ 	.word	0x000000ff
        /*0cd4*/ 	.word	0x00000000
        /*0cd8*/ 	.short	0x010a
        /*0cda*/ 	.byte	0x06
	.zero		1


	//   ....[12]....
        /*0cdc*/ 	.word	0x00002df0
        /*0ce0*/ 	.word	0x000000ff
        /*0ce4*/ 	.word	0x00000000
        /*0ce8*/ 	.short	0x010a
        /*0cea*/ 	.byte	0x09
	.zero		1


	//   ....[13]....
        /*0cec*/ 	.word	0x00002e30
        /*0cf0*/ 	.word	0x000000ff
        /*0cf4*/ 	.word	0x00000000
        /*0cf8*/ 	.short	0x010a
        /*0cfa*/ 	.byte	0x09
	.zero		1


	//   ....[14]....
        /*0cfc*/ 	.word	0x00003f00
        /*0d00*/ 	.word	0x000000ff
        /*0d04*/ 	.word	0x00000000
        /*0d08*/ 	.short	0x0101
        /*0d0a*/ 	.byte	0x08
	.zero		1


	//   ....[15]....
        /*0d0c*/ 	.word	0x00005070
        /*0d10*/ 	.word	0x000000ff
        /*0d14*/ 	.word	0x00000000
        /*0d18*/ 	.short	0x0101
        /*0d1a*/ 	.byte	0x06
	.zero		1


	//   ....[16]....
        /*0d1c*/ 	.word	0x0000f320
        /*0d20*/ 	.word	0x0000000d
        /*0d24*/ 	.word	0x00000020
        /*0d28*/ 	.short	0x010a
        /*0d2a*/ 	.byte	0x3f
	.zero		1


	//   ....[17]....
        /*0d2c*/ 	.word	0x0000f730
        /*0d30*/ 	.word	0x00000003
        /*0d34*/ 	.word	0x00000058
        /*0d38*/ 	.short	0x0101
        /*0d3a*/ 	.byte	0x3f
	.zero		1


	//   ....[18]....
        /*0d3c*/ 	.word	0x0000fe60
        /*0d40*/ 	.word	0x00000007
        /*0d44*/ 	.word	0x00000000
        /*0d48*/ 	.short	0x010a
        /*0d4a*/ 	.byte	0x3f
	.zero		1


	//   ....[19]....
        /*0d4c*/ 	.word	0x0000fee0
        /*0d50*/ 	.word	0x00000009
        /*0d54*/ 	.word	0x00000000
        /*0d58*/ 	.short	0x010a
        /*0d5a*/ 	.byte	0x3f
	.zero		1


	//   ....[20]....
        /*0d5c*/ 	.word	0x0000ff70
        /*0d60*/ 	.word	0x00000006
        /*0d64*/ 	.word	0x00000000
        /*0d68*/ 	.short	0x010a
        /*0d6a*/ 	.byte	0x3f
	.zero		1


	//   ....[21]....
        /*0d6c*/ 	.word	0x00010000
        /*0d70*/ 	.word	0x00000003
        /*0d74*/ 	.word	0x00000000
        /*0d78*/ 	.short	0x010a
        /*0d7a*/ 	.byte	0x3f
	.zero		1


	//   ....[22]....
        /*0d7c*/ 	.word	0x00010070
        /*0d80*/ 	.word	0x00000003
        /*0d84*/ 	.word	0x00000000
        /*0d88*/ 	.short	0x010a
        /*0d8a*/ 	.byte	0x3f
	.zero		1


	//   ....[23]....
        /*0d8c*/ 	.word	0x000100e0
        /*0d90*/ 	.word	0x00000000
        /*0d94*/ 	.word	0x00000000
        /*0d98*/ 	.short	0x010a
        /*0d9a*/ 	.byte	0x3f
	.zero		1


	//   ....[24]....
        /*0d9c*/ 	.word	0x000101c0
        /*0da0*/ 	.word	0x0000000d
        /*0da4*/ 	.word	0x00000020
        /*0da8*/ 	.short	0x010a
        /*0daa*/ 	.byte	0x3f
	.zero		1


	//   ....[25]....
        /*0dac*/ 	.word	0x000102a0
        /*0db0*/ 	.word	0x00000007
        /*0db4*/ 	.word	0x00000000
        /*0db8*/ 	.short	0x010a
        /*0dba*/ 	.byte	0x3f
	.zero		1


	//   ....[26]....
        /*0dbc*/ 	.word	0x000102f0
        /*0dc0*/ 	.word	0x00000009
        /*0dc4*/ 	.word	0x00000000
        /*0dc8*/ 	.short	0x010a
        /*0dca*/ 	.byte	0x3f
	.zero		1


	//   ....[27]....
        /*0dcc*/ 	.word	0x00010340
        /*0dd0*/ 	.word	0x00000006
        /*0dd4*/ 	.word	0x00000000
        /*0dd8*/ 	.short	0x010a
        /*0dda*/ 	.byte	0x3f
	.zero		1


	//----- nvinfo : EIATTR_NUM_MBARRIERS
	.align		4
.L_30:
        /*0ddc*/ 	.byte	0x03, 0x38
        /*0dde*/ 	.short	0x000a


	//----- nvinfo : EIATTR_EXIT_INSTR_OFFSETS
	.align		4
        /*0de0*/ 	.byte	0x04, 0x1c
        /*0de2*/ 	.short	(.L_32 - .L_31)


	//   ....[0]....
.L_31:
        /*0de4*/ 	.word	0x00000640


	//   ....[1]....
        /*0de8*/ 	.word	0x00000f90


	//   ....[2]....
        /*0dec*/ 	.word	0x0000e960


	//   ....[3]....
        /*0df0*/ 	.word	0x0000efb0


	//   ....[4]....
        /*0df4*/ 	.word	0x00010050


	//----- nvinfo : EIATTR_MAX_THREADS
	.align		4
.L_32:
        /*0df8*/ 	.byte	0x04, 0x05
        /*0dfa*/ 	.short	(.L_34 - .L_33)
.L_33:
        /*0dfc*/ 	.word	0x00000180
        /*0e00*/ 	.word	0x00000001
        /*0e04*/ 	.word	0x00000001


	//----- nvinfo : EIATTR_CRS_STACK_SIZE
	.align		4
.L_34:
        /*0e08*/ 	.byte	0x04, 0x1e
        /*0e0a*/ 	.short	(.L_36 - .L_35)
.L_35:
        /*0e0c*/ 	.word	0x00000000


	//----- nvinfo : EIATTR_CBANK_PARAM_SIZE
	.align		4
.L_36:
        /*0e10*/ 	.byte	0x03, 0x19
        /*0e12*/ 	.short	0x0470


	//----- nvinfo : EIATTR_PARAM_CBANK
	.align		4
        /*0e14*/ 	.byte	0x04, 0x0a
        /*0e16*/ 	.short	(.L_38 - .L_37)
	.align		4
.L_37:
        /*0e18*/ 	.word	index@(.nv.constant0._ZN7cutlass13device_kernelINS_4gemm6kernel13GemmUniversalIN4cute5tupleIJiiiiEEENS1_10collective13CollectiveMmaINS1_37MainloopSm90TmaGmmaWarpSpecializedFP8ILi4ENS5_IJNS4_1CILi1EEESB_SB_EEENS1_35KernelTmaWarpSpecializedCooperativeEEENS5_IJNSA_ILi128EEENSA_ILi256EEESF_EEENS_12float_e5m2_tENS5_IJlSB_lEEESI_SJ_NS4_8TiledMMAINS4_8MMA_AtomIJNS4_4SM904GMMA31MMA_64x256x32_F32E5M2E5M2_SS_TNILNSN_7ScaleInE1ELSP_1EEEEEENS4_6LayoutINS5_IJNSA_ILi2EEESB_SB_EEENS5_IJSB_NSA_ILi0EEESV_EEEEENS5_IJNS4_10UnderscoreESY_SY_EEEEENS4_13SM90_TMA_LOADENS4_14ComposedLayoutINS4_7SwizzleILi3ELi4ELi3EEENS4_18smem_ptr_flag_bitsILi8EEENSS_INS5_IJNSA_ILi8EEESF_EEENS5_IJSF_SB_EEEEEEEvNS4_8identityES11_S1B_vS1C_EENS_8epilogue10collective6detail29Sm90TmaWarpSpecializedAdapterINS1F_15DefaultEpilogueISI_SJ_SJ_NS1E_6thread17LinearCombinationISI_Li1EffLNS1J_9ScaleType4KindE0ELNS_15FloatRoundStyleE2ESI_EENS1_15EpilogueDefaultEEEEEvvEEEEvNT_6ParamsE)
        /*0e1c*/ 	.short	0x0210
        /*0e1e*/ 	.short	0x0470


	//----- nvinfo : EIATTR_SW_WAR
	.align		4
.L_38:
        /*0e20*/ 	.byte	0x04, 0x36
        /*0e22*/ 	.short	(.L_40 - .L_39)
.L_39:
        /*0e24*/ 	.word	0x00000008
.L_40:


//--------------------- .nv.callgraph             --------------------------
	.section	.nv.callgraph,"",@"SHT_CUDA_CALLGRAPH"
	.align	4
	.sectionentsize	8
	.align		4
        /*0000*/ 	.word	0x00000000
	.align		4
        /*0004*/ 	.word	0xffffffff
	.align		4
        /*0008*/ 	.word	0x00000000
	.align		4
        /*000c*/ 	.word	0xfffffffe
	.align		4
        /*0010*/ 	.word	0x00000000
	.align		4
        /*0014*/ 	.word	0xfffffffd
	.align		4
        /*0018*/ 	.word	0x00000000
	.align		4
        /*001c*/ 	.word	0xfffffffc


//--------------------- .nv.constant4             --------------------------
	.section	.nv.constant4,"a",@progbits
	.align	8
	.align		8
.nv.constant4:
        /*0000*/ 	.dword	_ZN40_INTERNAL_ad1b0441_4_k_cu_6948a104_262964cuda3std3__45__cpo5beginE
	.align		8
        /*0008*/ 	.dword	_ZN40_INTERNAL_ad1b0441_4_k_cu_6948a104_262964cuda3std3__45__cpo3endE
	.align		8
        /*0010*/ 	.dword	_ZN40_INTERNAL_ad1b0441_4_k_cu_6948a104_262964cuda3std3__45__cpo6cbeginE
	.align		8
        /*0018*/ 	.dword	_ZN40_INTERNAL_ad1b0441_4_k_cu_6948a104_262964cuda3std3__45__cpo4cendE
	.align		8
        /*0020*/ 	.dword	_ZN40_INTERNAL_ad1b0441_4_k_cu_6948a104_262964cuda3std3__442_GLOBAL__N__ad1b0441_4_k_cu_6948a104_262966ignoreE
	.align		8
        /*0028*/ 	.dword	_ZN40_INTERNAL_ad1b0441_4_k_cu_6948a104_262964cuda3std3__419piecewise_constructE
	.align		8
        /*0030*/ 	.dword	_ZN40_INTERNAL_ad1b0441_4_k_cu_6948a104_262964cuda3std3__48in_placeE
	.align		8
        /*0038*/ 	.dword	_ZN40_INTERNAL_ad1b0441_4_k_cu_6948a104_262964cuda3std6ranges3__45__cpo4swapE
	.align		8
        /*0040*/ 	.dword	_ZN40_INTERNAL_ad1b0441_4_k_cu_6948a104_262964cuda3std6ranges3__45__cpo9iter_moveE
	.align		8
        /*0048*/ 	.dword	_ZN40_INTERNAL_ad1b0441_4_k_cu_6948a104_262964cute7productE
	.align		8
        /*0050*/ 	.dword	_ZN40_INTERNAL_ad1b0441_4_k_cu_6948a104_262964cute1_E


//--------------------- .text._ZN7cutlass13device_kernelINS_4gemm6kernel13GemmUniversalIN4cute5tupleIJiiiiEEENS1_10collective13CollectiveMmaINS1_37MainloopSm90TmaGmmaWarpSpecializedFP8ILi4ENS5_IJNS4_1CILi1EEESB_SB_EEENS1_35KernelTmaWarpSpecializedCooperativeEEENS5_IJNSA_ILi128EEENSA_ILi256EEESF_EEENS_12float_e5m2_tENS5_IJlSB_lEEESI_SJ_NS4_8TiledMMAINS4_8MMA_AtomIJNS4_4SM904GMMA31MMA_64x256x32_F32E5M2E5M2_SS_TNILNSN_7ScaleInE1ELSP_1EEEEEENS4_6LayoutINS5_IJNSA_ILi2EEESB_SB_EEENS5_IJSB_NSA_ILi0EEESV_EEEEENS5_IJNS4_10UnderscoreESY_SY_EEEEENS4_13SM90_TMA_LOADENS4_14ComposedLayoutINS4_7SwizzleILi3ELi4ELi3EEENS4_18smem_ptr_flag_bitsILi8EEENSS_INS5_IJNSA_ILi8EEESF_EEENS5_IJSF_SB_EEEEEEEvNS4_8identityES11_S1B_vS1C_EENS_8epilogue10collective6detail29Sm90TmaWarpSpecializedAdapterINS1F_15DefaultEpilogueISI_SJ_SJ_NS1E_6thread17LinearCombinationISI_Li1EffLNS1J_9ScaleType4KindE0ELNS_15FloatRoundStyleE2ESI_EENS1_15EpilogueDefaultEEEEEvvEEEEvNT_6ParamsE --------------------------
	.section	.text._ZN7cutlass13device_kernelINS_4gemm6kernel13GemmUniversalIN4cute5tupleIJiiiiEEENS1_10collective13CollectiveMmaINS1_37MainloopSm90TmaGmmaWarpSpecializedFP8ILi4ENS5_IJNS4_1CILi1EEESB_SB_EEENS1_35KernelTmaWarpSpecializedCooperativeEEENS5_IJNSA_ILi128EEENSA_ILi256EEESF_EEENS_12float_e5m2_tENS5_IJlSB_lEEESI_SJ_NS4_8TiledMMAINS4_8MMA_AtomIJNS4_4SM904GMMA31MMA_64x256x32_F32E5M2E5M2_SS_TNILNSN_7ScaleInE1ELSP_1EEEEEENS4_6LayoutINS5_IJNSA_ILi2EEESB_SB_EEENS5_IJSB_NSA_ILi0EEESV_EEEEENS5_IJNS4_10UnderscoreESY_SY_EEEEENS4_13SM90_TMA_LOADENS4_14ComposedLayoutINS4_7SwizzleILi3ELi4ELi3EEENS4_18smem_ptr_flag_bitsILi8EEENSS_INS5_IJNSA_ILi8EEESF_EEENS5_IJSF_SB_EEEEEEEvNS4_8identityES11_S1B_vS1C_EENS_8epilogue10collective6detail29Sm90TmaWarpSpecializedAdapterINS1F_15DefaultEpilogueISI_SJ_SJ_NS1E_6thread17LinearCombinationISI_Li1EffLNS1J_9ScaleType4KindE0ELNS_15FloatRoundStyleE2ESI_EENS1_15EpilogueDefaultEEEEEvvEEEEvNT_6ParamsE,"ax",@progbits
	.align	128
.text._ZN7cutlass13device_kernelINS_4gemm6kernel13GemmUniversalIN4cute5tupleIJiiiiEEENS1_10collective13CollectiveMmaINS1_37MainloopSm90TmaGmmaWarpSpecializedFP8ILi4ENS5_IJNS4_1CILi1EEESB_SB_EEENS1_35KernelTmaWarpSpecializedCooperativeEEENS5_IJNSA_ILi128EEENSA_ILi256EEESF_EEENS_12float_e5m2_tENS5_IJlSB_lEEESI_SJ_NS4_8TiledMMAINS4_8MMA_AtomIJNS4_4SM904GMMA31MMA_64x256x32_F32E5M2E5M2_SS_TNILNSN_7ScaleInE1ELSP_1EEEEEENS4_6LayoutINS5_IJNSA_ILi2EEESB_SB_EEENS5_IJSB_NSA_ILi0EEESV_EEEEENS5_IJNS4_10UnderscoreESY_SY_EEEEENS4_13SM90_TMA_LOADENS4_14ComposedLayoutINS4_7SwizzleILi3ELi4ELi3EEENS4_18smem_ptr_flag_bitsILi8EEENSS_INS5_IJNSA_ILi8EEESF_EEENS5_IJSF_SB_EEEEEEEvNS4_8identityES11_S1B_vS1C_EENS_8epilogue10collective6detail29Sm90TmaWarpSpecializedAdapterINS1F_15DefaultEpilogueISI_SJ_SJ_NS1E_6thread17LinearCombinationISI_Li1EffLNS1J_9ScaleType4KindE0ELNS_15FloatRoundStyleE2ESI_EENS1_15EpilogueDefaultEEEEEvvEEEEvNT_6ParamsE:
        .type           _ZN7cutlass13device_kernelINS_4gemm6kernel13GemmUniversalIN4cute5tupleIJiiiiEEENS1_10collective13CollectiveMmaINS1_37MainloopSm90TmaGmmaWarpSpecializedFP8ILi4ENS5_IJNS4_1CILi1EEESB_SB_EEENS1_35KernelTmaWarpSpecializedCooperativeEEENS5_IJNSA_ILi128EEENSA_ILi256EEESF_EEENS_12float_e5m2_tENS5_IJlSB_lEEESI_SJ_NS4_8TiledMMAINS4_8MMA_AtomIJNS4_4SM904GMMA31MMA_64x256x32_F32E5M2E5M2_SS_TNILNSN_7ScaleInE1ELSP_1EEEEEENS4_6LayoutINS5_IJNSA_ILi2EEESB_SB_EEENS5_IJSB_NSA_ILi0EEESV_EEEEENS5_IJNS4_10UnderscoreESY_SY_EEEEENS4_13SM90_TMA_LOADENS4_14ComposedLayoutINS4_7SwizzleILi3ELi4ELi3EEENS4_18smem_ptr_flag_bitsILi8EEENSS_INS5_IJNSA_ILi8EEESF_EEENS5_IJSF_SB_EEEEEEEvNS4_8identityES11_S1B_vS1C_EENS_8epilogue10collective6detail29Sm90TmaWarpSpecializedAdapterINS1F_15DefaultEpilogueISI_SJ_SJ_NS1E_6thread17LinearCombinationISI_Li1EffLNS1J_9ScaleType4KindE0ELNS_15FloatRoundStyleE2ESI_EENS1_15EpilogueDefaultEEEEEvvEEEEvNT_6ParamsE,@function
        .size           _ZN7cutlass13device_kernelINS_4gemm6kernel13GemmUniversalIN4cute5tupleIJiiiiEEENS1_10collective13CollectiveMmaINS1_37MainloopSm90TmaGmmaWarpSpecializedFP8ILi4ENS5_IJNS4_1CILi1EEESB_SB_EEENS1_35KernelTmaWarpSpecializedCooperativeEEENS5_IJNSA_ILi128EEENSA_ILi256EEESF_EEENS_12float_e5m2_tENS5_IJlSB_lEEESI_SJ_NS4_8TiledMMAINS4_8MMA_AtomIJNS4_4SM904GMMA31MMA_64x256x32_F32E5M2E5M2_SS_TNILNSN_7ScaleInE1ELSP_1EEEEEENS4_6LayoutINS5_IJNSA_ILi2EEESB_SB_EEENS5_IJSB_NSA_ILi0EEESV_EEEEENS5_IJNS4_10UnderscoreESY_SY_EEEEENS4_13SM90_TMA_LOADENS4_14ComposedLayoutINS4_7SwizzleILi3ELi4ELi3EEENS4_18smem_ptr_flag_bitsILi8EEENSS_INS5_IJNSA_ILi8EEESF_EEENS5_IJSF_SB_EEEEEEEvNS4_8identityES11_S1B_vS1C_EENS_8epilogue10collective6detail29Sm90TmaWarpSpecializedAdapterINS1F_15DefaultEpilogueISI_SJ_SJ_NS1E_6thread17LinearCombinationISI_Li1EffLNS1J_9ScaleType4KindE0ELNS_15FloatRoundStyleE2ESI_EENS1_15EpilogueDefaultEEEEEvvEEEEvNT_6ParamsE,(.L_x_329 - _ZN7cutlass13device_kernelINS_4gemm6kernel13GemmUniversalIN4cute5tupleIJiiiiEEENS1_10collective13CollectiveMmaINS1_37MainloopSm90TmaGmmaWarpSpecializedFP8ILi4ENS5_IJNS4_1CILi1EEESB_SB_EEENS1_35KernelTmaWarpSpecializedCooperativeEEENS5_IJNSA_ILi128EEENSA_ILi256EEESF_EEENS_12float_e5m2_tENS5_IJlSB_lEEESI_SJ_NS4_8TiledMMAINS4_8MMA_AtomIJNS4_4SM904GMMA31MMA_64x256x32_F32E5M2E5M2_SS_TNILNSN_7ScaleInE1ELSP_1EEEEEENS4_6LayoutINS5_IJNSA_ILi2EEESB_SB_EEENS5_IJSB_NSA_ILi0EEESV_EEEEENS5_IJNS4_10UnderscoreESY_SY_EEEEENS4_13SM90_TMA_LOADENS4_14ComposedLayoutINS4_7SwizzleILi3ELi4ELi3EEENS4_18smem_ptr_flag_bitsILi8EEENSS_INS5_IJNSA_ILi8EEESF_EEENS5_IJSF_SB_EEEEEEEvNS4_8identityES11_S1B_vS1C_EENS_8epilogue10collective6detail29Sm90TmaWarpSpecializedAdapterINS1F_15DefaultEpilogueISI_SJ_SJ_NS1E_6thread17LinearCombinationISI_Li1EffLNS1J_9ScaleType4KindE0ELNS_15FloatRoundStyleE2ESI_EENS1_15EpilogueDefaultEEEEEvvEEEEvNT_6ParamsE)
        .other          _ZN7cutlass13device_kernelINS_4gemm6kernel13GemmUniversalIN4cute5tupleIJiiiiEEENS1_10collective13CollectiveMmaINS1_37MainloopSm90TmaGmmaWarpSpecializedFP8ILi4ENS5_IJNS4_1CILi1EEESB_SB_EEENS1_35KernelTmaWarpSpecializedCooperativeEEENS5_IJNSA_ILi128EEENSA_ILi256EEESF_EEENS_12float_e5m2_tENS5_IJlSB_lEEESI_SJ_NS4_8TiledMMAINS4_8MMA_AtomIJNS4_4SM904GMMA31MMA_64x256x32_F32E5M2E5M2_SS_TNILNSN_7ScaleInE1ELSP_1EEEEEENS4_6LayoutINS5_IJNSA_ILi2EEESB_SB_EEENS5_IJSB_NSA_ILi0EEESV_EEEEENS5_IJNS4_10UnderscoreESY_SY_EEEEENS4_13SM90_TMA_LOADENS4_14ComposedLayoutINS4_7SwizzleILi3ELi4ELi3EEENS4_18smem_ptr_flag_bitsILi8EEENSS_INS5_IJNSA_ILi8EEESF_EEENS5_IJSF_SB_EEEEEEEvNS4_8identityES11_S1B_vS1C_EENS_8epilogue10collective6detail29Sm90TmaWarpSpecializedAdapterINS1F_15DefaultEpilogueISI_SJ_SJ_NS1E_6thread17LinearCombinationISI_Li1EffLNS1J_9ScaleType4KindE0ELNS_15FloatRoundStyleE2ESI_EENS1_15EpilogueDefaultEEEEEvvEEEEvNT_6ParamsE,@"STO_CUDA_ENTRY STV_DEFAULT"
_ZN7cutlass13device_kernelINS_4gemm6kernel13GemmUniversalIN4cute5tupleIJiiiiEEENS1_10collective13CollectiveMmaINS1_37MainloopSm90TmaGmmaWarpSpecializedFP8ILi4ENS5_IJNS4_1CILi1EEESB_SB_EEENS1_35KernelTmaWarpSpecializedCooperativeEEENS5_IJNSA_ILi128EEENSA_ILi256EEESF_EEENS_12float_e5m2_tENS5_IJlSB_lEEESI_SJ_NS4_8TiledMMAINS4_8MMA_AtomIJNS4_4SM904GMMA31MMA_64x256x32_F32E5M2E5M2_SS_TNILNSN_7ScaleInE1ELSP_1EEEEEENS4_6LayoutINS5_IJNSA_ILi2EEESB_SB_EEENS5_IJSB_NSA_ILi0EEESV_EEEEENS5_IJNS4_10UnderscoreESY_SY_EEEEENS4_13SM90_TMA_LOADENS4_14ComposedLayoutINS4_7SwizzleILi3ELi4ELi3EEENS4_18smem_ptr_flag_bitsILi8EEENSS_INS5_IJNSA_ILi8EEESF_EEENS5_IJSF_SB_EEEEEEEvNS4_8identityES11_S1B_vS1C_EENS_8epilogue10collective6detail29Sm90TmaWarpSpecializedAdapterINS1F_15DefaultEpilogueISI_SJ_SJ_NS1E_6thread17LinearCombinationISI_Li1EffLNS1J_9ScaleType4KindE0ELNS_15FloatRoundStyleE2ESI_EENS1_15EpilogueDefaultEEEEEvvEEEEvNT_6ParamsE:
[----:B------:R-:W0:Y:S02]  /*0000*/  LDC R1, c[0x0][0x28] ;  /* 0x00000a00ff017b82 */ /* 0x000e240000000800 */
[----:B0-----:R-:W-:Y:S01]  /*0010*/  VIADD R1, R1, 0xffffff10 ;  /* 0xffffff1001017836 */ /* 0x001fe20000000000 */
[----:B------:R-:W0:Y:S01]  /*0020*/  S2R R2, SR_TID.X ;  /* 0x0000000000027919 */ /* 0x000e220000002100 */
[----:B------:R-:W-:Y:S01]  /*0030*/  ELECT P0, URZ, PT ;  /* 0x00000000003f782f */ /* 0x000fe20003800000 */
[----:B------:R-:W-:Y:S01]  /*0040*/  BSSY B0, `(.L_x_0) ;  /* 0x0000015000007945 */ /* 0x000fe20003800000 */
[--C-:B0-----:R-:W-:Y:S02]  /*0050*/  SHF.R.U32.HI R0, RZ, 0x5, R2.reuse ;  /* 0x00000005ff007819 */ /* 0x101fe40000011602 */
[----:B------:R-:W-:-:S03]  /*0060*/  SHF.R.U32.HI R2, RZ, 0x7, R2 ;  /* 0x00000007ff027819 */ /* 0x000fc60000011602 */
[----:B------:R-:W0:Y:S04]  /*0070*/  SHFL.IDX PT, R3, R0, RZ, 0x1f ;  /* 0x00001fff00037589 */ /* 0x000e2800000e0000 */
[----:B------:R-:W1:Y:S01]  /*0080*/  SHFL.IDX PT, R2, R2, RZ, 0x1f ;  /* 0x00001fff02027589 */ /* 0x000e6200000e0000 */
[----:B0-----:R-:W-:Y:S02]  /*0090*/  R2UR UR4, R3 ;  /* 0x00000000030472ca */ /* 0x001fe400000e0000 */
[----:B-1----:R-:W-:-:S11]  /*00a0*/  R2UR UR6, R2 ;  /* 0x00000000020672ca */ /* 0x002fd600000e0000 */
[----:B------:R-:W-:Y:S02]  /*00b0*/  USHF.R.S32.HI UR5, URZ, 0x1f, UR4 ;  /* 0x0000001f3f057899 */ /* 0x000fe40008011404 */
[----:B------:R-:W-:Y:S02]  /*00c0*/  ISETP.NE.OR P0, PT, RZ, UR4, !P0 ;  /* 0x00000004ff007c0c */ /* 0x000fe4000c705670 */
[----:B------:R-:W-:-:S04]  /*00d0*/  ULEA.HI UR5, UR5, UR4, URZ, 0x2 ;  /* 0x0000000405057291 */ /* 0x000fc8000f8f103f */
[----:B------:R-:W-:-:S04]  /*00e0*/  ULOP3.LUT UR5, UR5, 0xfffffffc, URZ, 0xc0, !UPT ;  /* 0xfffffffc05057892 */ /* 0x000fc8000f8ec03f */
[----:B------:R-:W-:-:S03]  /*00f0*/  UIADD3 UR8, UR4, -UR5, URZ ;  /* 0x8000000504087290 */ /* 0x000fc6000fffe03f */
[----:B------:R-:W-:Y:S09]  /*0100*/  @P0 BRA `(.L_x_1) ;  /* 0x0000000000200947 */ /* 0x000ff20003800000 */
[----:B------:R-:W-:Y:S02]  /*0110*/  ULDC.64 UR4, c[0x0][0x198] ;  /* 0x0000660000047ab9 */ /* 0x000fe40000000a00 */
[----:B------:R-:W-:Y:S02]  /*0120*/  UIADD3 UR10, UP0, UR4, 0xf0, URZ ;  /* 0x000000f0040a7890 */ /* 0x000fe4000ff1e03f */
[----:B------:R-:W-:Y:S02]  /*0130*/  UIADD3 UR4, UP1, UR4, 0x1f0, URZ ;  /* 0x000001f004047890 */ /* 0x000fe4000ff3e03f */
[----:B------:R-:W-:Y:S02]  /*0140*/  UIADD3.X UR11, URZ, UR5, URZ, UP0, !UPT ;  /* 0x000000053f0b7290 */ /* 0x000fe400087fe43f */
[----:B------:R-:W-:-:S07]  /*0150*/  UIADD3.X UR5, URZ, UR5, URZ, UP1, !UPT ;  /* 0x000000053f057290 */ /* 0x000fce0008ffe43f */
[----:B------:R0:W-:Y:S02]  /*0160*/  UTMACCTL.PF [UR10] ;  /* 0x000000000a0079b9 */ /* 0x0001e40008040000 */
[----:B------:R0:W-:Y:S02]  /*0170*/  UTMACCTL.PF [UR4] ;  /* 0x00000000040079b9 */ /* 0x0001e40008040000 */
[----:B0-----:R-:W-:Y:S01]  /*0180*/  NOP ;  /* 0x0000000000007918 */ /* 0x001fe20000000000 */
.L_x_1:
[----:B------:R-:W-:Y:S05]  /*0190*/  BSYNC B0 ;  /* 0x0000000000007941 */ /* 0x000fea0003800000 */
.L_x_0:
[----:B------:R-:W0:Y:S01]  /*01a0*/  SHFL.IDX PT, R2, R0, RZ, 0x1f ;  /* 0x00001fff00027589 */ /* 0x000e2200000e0000 */
[----:B------:R-:W-:Y:S01]  /*01b0*/  UISETP.NE.AND UP0, UPT, UR8, 0x3, UPT ;  /* 0x000000030800788c */ /* 0x000fe2000bf05270 */
[----:B------:R-:W-:Y:S01]  /*01c0*/  ISETP.NE.AND P1, PT, RZ, UR6, PT ;  /* 0x00000006ff007c0c */ /* 0x000fe2000bf25270 */
[----:B------:R-:W-:Y:S02]  /*01d0*/  UIADD3 UR10, UR6, -0x1, URZ ;  /* 0xffffffff060a7890 */ /* 0x000fe4000fffe03f */
[----:B------:R-:W-:Y:S02]  /*01e0*/  UISETP.EQ.OR UP0, UPT, UR8, URZ, !UP0 ;  /* 0x0000003f0800728c */ /* 0x000fe4000c702670 */
[----:B------:R-:W-:Y:S02]  /*01f0*/  UISETP.GE.U32.AND UP1, UPT, UR10, 0x2, UPT ;  /* 0x000000020a00788c */ /* 0x000fe4000bf26070 */
[----:B------:R-:W-:-:S04]  /*0200*/  UISETP.EQ.AND UP0, UPT, UR6, URZ, UP0 ;  /* 0x0000003f0600728c */ /* 0x000fc80008702270 */
[----:B------:R-:W-:-:S04]  /*0210*/  USEL UR13, URZ, 0x1, !UP0 ;  /* 0x000000013f0d7887 */ /* 0x000fc8000c000000 */
[----:B------:R-:W-:Y:S01]  /*0220*/  USEL UR13, UR13, 0x2, UP1 ;  /* 0x000000020d0d7887 */ /* 0x000fe20008800000 */
[----:B0-----:R-:W-:-:S13]  /*0230*/  ISETP.NE.AND P0, PT, R2, RZ, PT ;  /* 0x000000ff0200720c */ /* 0x001fda0003f05270 */
[----:B------:R-:W-:Y:S05]  /*0240*/  @P0 BRA `(.L_x_2) ;  /* 0x0000000000580947 */ /* 0x000fea0003800000 */
[----:B------:R-:W0:Y:S01]  /*0250*/  S2UR UR9, SR_CgaCtaId ;  /* 0x00000000000979c3 */ /* 0x000e220000008800 */
[----:B------:R-:W-:Y:S01]  /*0260*/  UMOV UR4, 0x400 ;  /* 0x0000040000047882 */ /* 0x000fe20000000000 */
[----:B------:R-:W-:Y:S01]  /*0270*/  UMOV UR5, 0x1 ;  /* 0x0000000100057882 */ /* 0x000fe20000000000 */
[----:B------:R-:W-:Y:S01]  /*0280*/  UMOV UR6, 0x100 ;  /* 0x0000010000067882 */ /* 0x000fe20000000000 */
[----:B------:R-:W-:Y:S01]  /*0290*/  ELECT P0, URZ, PT ;  /* 0x00000000003f782f */ /* 0x000fe20003800000 */
[----:B------:R-:W-:-:S04]  /*02a0*/  UIADD3 UR6, -UR6, 0x100000, URZ ;  /* 0x0010000006067890 */ /* 0x000fc8000fffe13f */
[----:B------:R-:W-:Y:S02]  /*02b0*/  USHF.L.U32 UR7, UR6, 0xb, URZ ;  /* 0x0000000b06077899 */ /* 0x000fe4000800063f */
[----:B------:R-:W-:Y:S02]  /*02c0*/  USHF.L.U32 UR6, UR6, 0x1, URZ ;  /* 0x0000000106067899 */ /* 0x000fe4000800063f */
[----:B0-----:R-:W-:Y:S02]  /*02d0*/  ULEA UR9, UR9, UR4, 0x18 ;  /* 0x0000000409097291 */ /* 0x001fe4000f8ec03f */
[----:B------:R-:W-:-:S04]  /*02e0*/  UIADD3 UR4, -UR5, 0x100000, URZ ;  /* 0x0010000005047890 */ /* 0x000fc8000fffe13f */
[----:B------:R-:W-:Y:S02]  /*02f0*/  USHF.L.U32 UR5, UR4, 0xb, URZ ;  /* 0x0000000b04057899 */ /* 0x000fe4000800063f */
[----:B------:R-:W-:Y:S01]  /*0300*/  USHF.L.U32 UR4, UR4, 0x1, URZ ;  /* 0x0000000104047899 */ /* 0x000fe2000800063f */
[----:B------:R-:W0:Y:S11]  /*0310*/  FENCE.VIEW.ASYNC.S ;  /* 0x00000000000073c6 */ /* 0x000e360000000000 */
[----:B0-----:R0:W1:Y:S01]  /*0320*/  SYNCS.EXCH.64 URZ, [UR9], UR4 ;  /* 0x00000004093f75b2 */ /* 0x0010620008000100 */
[----:B------:R0:W2:Y:S01]  /*0330*/  SYNCS.EXCH.64 URZ, [UR9+0x20], UR6 ;  /* 0x00002006093f75b2 */ /* 0x0000a20008000100 */
[----:B------:R0:W3:Y:S01]  /*0340*/  SYNCS.EXCH.64 URZ, [UR9+0x8], UR4 ;  /* 0x00000804093f75b2 */ /* 0x0000e20008000100 */
[----:B------:R0:W4:Y:S01]  /*0350*/  SYNCS.EXCH.64 URZ, [UR9+0x28], UR6 ;  /* 0x00002806093f75b2 */ /* 0x0001220008000100 */
[----:B------:R0:W0:Y:S01]  /*0360*/  SYNCS.EXCH.64 URZ, [UR9+0x10], UR4 ;  /* 0x00001004093f75b2 */ /* 0x0000220008000100 */
[----:B------:R0:W0:Y:S01]  /*0370*/  SYNCS.EXCH.64 URZ, [UR9+0x30], UR6 ;  /* 0x00003006093f75b2 */ /* 0x0000220008000100 */
[----:B------:R0:W0:Y:S01]  /*0380*/  SYNCS.EXCH.64 URZ, [UR9+0x18], UR4 ;  /* 0x00001804093f75b2 */ /* 0x0000220008000100 */
[----:B------:R0:W0:Y:S01]  /*0390*/  SYNCS.EXCH.64 URZ, [UR9+0x38], UR6 ;  /* 0x00003806093f75b2 */ /* 0x0000220008000100 */
[----:B------:R-:W-:Y:S01]  /*03a0*/  NOP ;  /* 0x0000000000007918 */ /* 0x000fe20000000000 */
.L_x_2:
[----:B------:R-:W5:Y:S01]  /*03b0*/  SHFL.IDX PT, R0, R0, RZ, 0x1f ;  /* 0x00001fff00007589 */ /* 0x000f6200000e0000 */
[----:B------:R-:W1:Y:S01]  /*03c0*/  LDC R2, c[0x0][0x65c] ;  /* 0x00019700ff027b82 */ /* 0x000e620000000800 */
[----:B------:R-:W-:Y:S01]  /*03d0*/  ELECT P0, URZ, PT ;  /* 0x00000000003f782f */ /* 0x000fe20003800000 */
[----:B------:R-:W-:Y:S01]  /*03e0*/  IMAD.MOV.U32 R3, RZ, RZ, RZ ;  /* 0x000000ffff037224 */ /* 0x000fe200078e00ff */
[----:B0-----:R-:W-:Y:S01]  /*03f0*/  UMOV UR4, 0x20 ;  /* 0x0000002000047882 */ /* 0x001fe20000000000 */
[----:B------:R-:W-:Y:S01]  /*0400*/  NOP ;  /* 0x0000000000007918 */ /* 0x000fe20000000000 */
[----:B------:R-:W-:Y:S01]  /*0410*/  NOP ;  /* 0x0000000000007918 */ /* 0x000fe20000000000 */
[----:B-----5:R-:W-:Y:S02]  /*0420*/  ISETP.NE.OR P0, PT, R0, RZ, !P0 ;  /* 0x000000ff0000720c */ /* 0x020fe40004705670 */
[----:B-1----:R-:W-:Y:S01]  /*0430*/  ISETP.NE.AND P3, PT, R2, 0x1, PT ;  /* 0x000000010200780c */ /* 0x002fe20003f65270 */
[----:B------:R-:W0:Y:S01]  /*0440*/  S2R R0, SR_CTAID.Y ;  /* 0x0000000000007919 */ /* 0x000e220000002600 */
[----:B------:R-:W1:Y:S09]  /*0450*/  S2R R2, SR_CTAID.X ;  /* 0x0000000000027919 */ /* 0x000e720000002500 */
[----:B------:R-:W-:Y:S01]  /*0460*/  VOTEU.ALL UP0, P0 ;  /* 0x00000000003f7886 */ /* 0x000fe20000000000 */
[----:B------:R-:W-:Y:S01]  /*0470*/  VOTEU.ALL UP1, P0 ;  /* 0x00000000003f7886 */ /* 0x000fe20000020000 */
[----:B------:R-:W1:Y:S01]  /*0480*/  @P3 LDC R7, c[0x0][0x10] ;  /* 0x00000400ff073b82 */ /* 0x000e620000000800 */
[----:B------:R-:W-:-:S02]  /*0490*/  @P3 IMAD.MOV.U32 R5, RZ, RZ, RZ ;  /* 0x000000ffff053224 */ /* 0x000fc400078e00ff */
[----:B------:R-:W-:Y:S01]  /*04a0*/  @P3 IMAD.MOV.U32 R11, RZ, RZ, RZ ;  /* 0x000000ffff0b3224 */ /* 0x000fe200078e00ff */
[----:B------:R-:W-:Y:S01]  /*04b0*/  @!UP0 UMOV UR6, 0x400 ;  /* 0x0000040000068882 */ /* 0x000fe20000000000 */
[----:B------:R-:W-:-:S04]  /*04c0*/  @!UP0 UIADD3 UR4, -UR4, 0x100000, URZ ;  /* 0x0010000004048890 */ /* 0x000fc8000fffe13f */
[----:B------:R-:W-:Y:S02]  /*04d0*/  @!UP0 USHF.L.U32 UR5, UR4, 0xb, URZ ;  /* 0x0000000b04058899 */ /* 0x000fe4000800063f */
[----:B------:R-:W-:Y:S01]  /*04e0*/  @!UP0 USHF.L.U32 UR4, UR4, 0x1, URZ ;  /* 0x0000000104048899 */ /* 0x000fe2000800063f */
[----:B------:R-:W5:Y:S08]  /*04f0*/  @!P3 LDC R9, c[0x0][0xc] ;  /* 0x00000300ff09bb82 */ /* 0x000f700000000800 */
[----:B------:R-:W2:Y:S01]  /*0500*/  @!UP0 S2UR UR7, SR_CgaCtaId ;  /* 0x00000000000789c3 */ /* 0x000ea20000008800 */
[----:B0-----:R-:W-:-:S04]  /*0510*/  @P3 IMAD.MOV.U32 R4, RZ, RZ, R0 ;  /* 0x000000ffff043224 */ /* 0x001fc800078e0000 */
[----:B-1----:R-:W-:-:S04]  /*0520*/  @P3 IMAD.WIDE.U32 R6, R2, R7, R4 ;  /* 0x0000000702063225 */ /* 0x002fc800078e0004 */
[----:B------:R-:W-:Y:S02]  /*0530*/  @P3 IMAD.MOV.U32 R16, RZ, RZ, R6 ;  /* 0x000000ffff103224 */ /* 0x000fe400078e0006 */
[----:B------:R-:W-:Y:S02]  /*0540*/  @P3 IMAD.IADD R17, R7, 0x1, R11 ;  /* 0x0000000107113824 */ /* 0x000fe400078e020b */
[----:B-----5:R-:W-:-:S04]  /*0550*/  @!P3 IMAD.WIDE.U32 R4, R9, R0, R2 ;  /* 0x000000000904b225 */ /* 0x020fc800078e0002 */
[----:B------:R-:W-:Y:S02]  /*0560*/  @!P3 IMAD.MOV.U32 R16, RZ, RZ, R4 ;  /* 0x000000ffff10b224 */ /* 0x000fe400078e0004 */
[----:B------:R-:W-:Y:S01]  /*0570*/  @!P3 IMAD.MOV.U32 R17, RZ, RZ, R5 ;  /* 0x000000ffff11b224 */ /* 0x000fe200078e0005 */
[----:B--2---:R-:W-:Y:S02]  /*0580*/  @!UP0 ULEA UR6, UR7, UR6, 0x18 ;  /* 0x0000000607068291 */ /* 0x004fe4000f8ec03f */
[----:B------:R0:W-:Y:S01]  /*0590*/  STL [R1+0x74], R16 ;  /* 0x0000741001007387 */ /* 0x0001e20000100800 */
[----:B------:R-:W-:-:S03]  /*05a0*/  VOTEU.ALL UP0, P0 ;  /* 0x00000000003f7886 */ /* 0x000fc60000000000 */
[----:B------:R0:W-:Y:S04]  /*05b0*/  STL [R1+0x70], R17 ;  /* 0x0000701101007387 */ /* 0x0001e80000100800 */
[----:B------:R-:W1:Y:S02]  /*05c0*/  FENCE.VIEW.ASYNC.S ;  /* 0x00000000000073c6 */ /* 0x000e640000000000 */
[----:B-1----:R0:W3:Y:S01]  /*05d0*/  @!UP0 SYNCS.EXCH.64 URZ, [UR6+0x50], UR4 ;  /* 0x00005004063f85b2 */ /* 0x0020e20008000100 */
[----:B------:R0:W3:Y:S01]  /*05e0*/  @!UP1 SYNCS.EXCH.64 URZ, [UR6+0x58], UR4 ;  /* 0x00005804063f95b2 */ /* 0x0000e20008000100 */
[----:B------:R-:W-:Y:S01]  /*05f0*/  NOP ;  /* 0x0000000000007918 */ /* 0x000fe20000000000 */
[----:B---34-:R-:W-:Y:S06]  /*0600*/  BAR.SYNC.DEFER_BLOCKING 0x0 ;  /* 0x0000000000007b1d */ /* 0x018fec0000010000 */
[----:B0-----:R-:W-:Y:S05]  /*0610*/  @!P1 BRA `(.L_x_3) ;  /* 0x000000e000d49947 */ /* 0x001fea0003800000 */
[----:B------:R-:W-:-:S06]  /*0620*/  UISETP.GT.U32.AND UP0, UPT, UR10, 0x1, UPT ;  /* 0x000000010a00788c */ /* 0x000fcc000bf04070 */
[----:B------:R-:W-:-:S13]  /*0630*/  PLOP3.LUT P0, PT, PT, PT, UP0, 0x80, 0x0 ;  /* 0x000000000000781c */ /* 0x000fda0003f0f008 */
[----:B------:R-:W-:Y:S05]  /*0640*/  @P0 EXIT ;  /* 0x000000000000094d */ /* 0x000fea0003800000 */
[----:B------:R-:W-:Y:S01]  /*0650*/  IMAD.MOV.U32 R6, RZ, RZ, -0x1 ;  /* 0xffffffffff067424 */ /* 0x000fe200078e00ff */
[----:B------:R-:W-:Y:S01]  /*0660*/  ULDC.64 UR4, c[0x0][0x650] ;  /* 0x0001940000047ab9 */ /* 0x000fe20000000a00 */
[----:B------:R-:W-:Y:S01]  /*0670*/  IMAD.MOV.U32 R5, RZ, RZ, -0x1 ;  /* 0xffffffffff057424 */ /* 0x000fe200078e00ff */
[----:B------:R-:W-:Y:S01]  /*0680*/  ISETP.GE.U32.AND P0, PT, R16, UR4, PT ;  /* 0x0000000410007c0c */ /* 0x000fe2000bf06070 */
[----:B------:R-:W-:Y:S01]  /*0690*/  UMOV UR24, 0xffffffff ;  /* 0xffffffff00187882 */ /* 0x000fe20000000000 */
[----:B------:R0:W-:Y:S01]  /*06a0*/  STL [R1+0x7c], R6 ;  /* 0x00007c0601007387 */ /* 0x0001e20000100800 */
[----:B------:R-:W-:Y:S02]  /*06b0*/  PRMT R4, RZ, 0x7610, R4 ;  /* 0x00007610ff047816 */ /* 0x000fe40000000004 */
[----:B------:R-:W-:Y:S01]  /*06c0*/  ISETP.GE.U32.AND.EX P0, PT, R17, UR5, PT, P0 ;  /* 0x0000000511007c0c */ /* 0x000fe2000bf06100 */
[----:B------:R0:W-:-:S12]  /*06d0*/  STL [R1+0x78], R5 ;  /* 0x0000780501007387 */ /* 0x0001d80000100800 */
[----:B0-----:R-:W-:Y:S05]  /*06e0*/  @P0 BRA `(.L_x_4) ;  /* 0x0000000400680947 */ /* 0x001fea0003800000 */
[----:B------:R-:W0:Y:S01]  /*06f0*/  LDC.64 R12, c[0x0][0x628] ;  /* 0x00018a00ff0c7b82 */ /* 0x000e220000000a00 */
[----:B------:R-:W-:Y:S02]  /*0700*/  IMAD.MOV.U32 R4, RZ, RZ, R16 ;  /* 0x000000ffff047224 */ /* 0x000fe400078e0010 */
[----:B------:R-:W-:-:S05]  /*0710*/  IMAD.MOV.U32 R5, RZ, RZ, R17 ;  /* 0x000000ffff057224 */ /* 0x000fca00078e0011 */
[----:B------:R-:W1:Y:S08]  /*0720*/  LDC R10, c[0x0][0x630] ;  /* 0x00018c00ff0a7b82 */ /* 0x000e700000000800 */
[----:B------:R-:W2:Y:S01]  /*0730*/  LDC.64 R14, c[0x0][0x620] ;  /* 0x00018800ff0e7b82 */ /* 0x000ea20000000a00 */
[----:B0-----:R-:W-:-:S04]  /*0740*/  ISETP.NE.U32.AND P0, PT, R12, RZ, PT ;  /* 0x000000ff0c00720c */ /* 0x001fc80003f05070 */
[----:B------:R-:W-:-:S13]  /*0750*/  ISETP.NE.AND.EX P0, PT, R13, RZ, PT, P0 ;  /* 0x000000ff0d00720c */ /* 0x000fda0003f05300 */
[----:B-12---:R-:W-:Y:S05]  /*0760*/  @!P0 BRA `(.L_x_5) ;  /* 0x0000000000288947 */ /* 0x006fea0003800000 */
[----:B------:R-:W0:Y:S02]  /*0770*/  LDC R9, c[0x0][0x634] ;  /* 0x00018d00ff097b82 */ /* 0x000e240000000800 */
[----:B0-----:R-:W-:-:S05]  /*0780*/  IADD3 R9, P0, R16, R9, RZ ;  /* 0x0000000910097210 */ /* 0x001fca0007f1e0ff */
[----:B------:R-:W-:-:S04]  /*0790*/  IMAD.X R11, RZ, RZ, R17, P0 ;  /* 0x000000ffff0b7224 */ /* 0x000fc800000e0611 */
[----:B------:R-:W-:-:S04]  /*07a0*/  IMAD.WIDE.U32 R4, R11, R12, RZ ;  /* 0x0000000c0b047225 */ /* 0x000fc800078e00ff */
[----:B------:R-:W-:-:S04]  /*07b0*/  IMAD.WIDE.U32 R6, P0, R9, R13, R4 ;  /* 0x0000000d09067225 */ /* 0x000fc80007800004 */
[----:B------:R-:W-:-:S04]  /*07c0*/  IMAD.WIDE.U32 R4, R9, R12, RZ ;  /* 0x0000000c09047225 */ /* 0x000fc800078e00ff */
[----:B------:R-:W-:Y:S01]  /*07d0*/  IMAD.X R9, RZ, RZ, RZ, P0 ;  /* 0x000000ffff097224 */ /* 0x000fe200000e06ff */
[----:B------:R-:W-:Y:S01]  /*07e0*/  IADD3 RZ, P0, R5, R6, RZ ;  /* 0x0000000605ff7210 */ /* 0x000fe20007f1e0ff */
[----:B------:R-:W-:-:S04]  /*07f0*/  IMAD.MOV.U32 R8, RZ, RZ, R7 ;  /* 0x000000ffff087224 */ /* 0x000fc800078e0007 */
[----:B------:R-:W-:-:S08]  /*0800*/  IMAD.WIDE.U32.X R4, R11, R13, R8, P0 ;  /* 0x0000000d0b047225 */ /* 0x000fd000000e0408 */
.L_x_5:
[-CC-:B------:R-:W-:Y:S01]  /*0810*/  SHF.R.U64 R24, R4, R10.reuse, R5.reuse ;  /* 0x0000000a04187219 */ /* 0x180fe20000001205 */
[----:B------:R-:W0:Y:S01]  /*0820*/  LDC R8, c[0x0][0x618] ;  /* 0x00018600ff087b82 */ /* 0x000e220000000800 */
[----:B------:R-:W-:Y:S01]  /*0830*/  SHF.R.U32.HI R4, RZ, R10, R5 ;  /* 0x0000000aff047219 */ /* 0x000fe20000011605 */
[----:B------:R-:W-:Y:S01]  /*0840*/  ULDC UR4, c[0x0][0x150] ;  /* 0x0000540000047ab9 */ /* 0x000fe20000000800 */
[----:B------:R-:W-:Y:S01]  /*0850*/  IADD3 R9, P0, RZ, -R24, RZ ;  /* 0x80000018ff097210 */ /* 0x000fe20007f1e0ff */
[----:B------:R-:W-:Y:S01]  /*0860*/  IMAD.MOV.U32 R5, RZ, RZ, R17 ;  /* 0x000000ffff057224 */ /* 0x000fe200078e0011 */
[----:B------:R-:W-:-:S03]  /*0870*/  I2FP.F32.U32 R3, R2 ;  /* 0x0000000200037245 */ /* 0x000fc60000201000 */
[----:B------:R-:W1:Y:S01]  /*0880*/  LDC.64 R18, c[0x0][0x640] ;  /* 0x00019000ff127b82 */ /* 0x000e620000000a00 */
[----:B------:R-:W-:Y:S02]  /*0890*/  IMAD.X R11, RZ, RZ, ~R4, P0 ;  /* 0x000000ffff0b7224 */ /* 0x000fe400000e0e04 */
[----:B------:R-:W-:Y:S01]  /*08a0*/  FMUL R3, R3, UR4 ;  /* 0x0000000403037c20 */ /* 0x000fe20008400000 */
[----:B------:R-:W-:Y:S01]  /*08b0*/  IMAD.MOV.U32 R4, RZ, RZ, R16 ;  /* 0x000000ffff047224 */ /* 0x000fe200078e0010 */
[----:B------:R-:W-:Y:S01]  /*08c0*/  ULDC UR4, c[0x0][0x154] ;  /* 0x0000550000047ab9 */ /* 0x000fe20000000800 */
[-C--:B------:R-:W-:Y:S02]  /*08d0*/  IMAD R6, R11, R14.reuse, RZ ;  /* 0x0000000e0b067224 */ /* 0x080fe400078e02ff */
[C---:B------:R-:W-:Y:S01]  /*08e0*/  IMAD.WIDE.U32 R4, R9.reuse, R14, R4 ;  /* 0x0000000e09047225 */ /* 0x040fe200078e0004 */
[----:B------:R-:W2:Y:S01]  /*08f0*/  LDC R10, c[0x0][0x608] ;  /* 0x00018200ff0a7b82 */ /* 0x000ea20000000800 */
[----:B------:R-:W3:Y:S02]  /*0900*/  F2I.U32.TRUNC.NTZ R3, R3 ;  /* 0x0000000300037305 */ /* 0x000ee4000020f000 */
[----:B------:R-:W-:-:S04]  /*0910*/  IMAD R9, R9, R15, R6 ;  /* 0x0000000f09097224 */ /* 0x000fc800078e0206 */
[----:B------:R-:W-:Y:S01]  /*0920*/  IMAD.IADD R5, R5, 0x1, R9 ;  /* 0x0000000105057824 */ /* 0x000fe200078e0209 */
[----:B------:R-:W4:Y:S01]  /*0930*/  LDC R7, c[0x0][0x144] ;  /* 0x00005100ff077b82 */ /* 0x000f220000000800 */
[----:B------:R-:W-:-:S03]  /*0940*/  IMAD.MOV.U32 R9, RZ, RZ, 0x1 ;  /* 0x00000001ff097424 */ /* 0x000fc600078e00ff */
[----:B0-----:R-:W-:Y:S02]  /*0950*/  SHF.R.U64 R12, R4, R8, R5 ;  /* 0x00000008040c7219 */ /* 0x001fe40000001205 */
[----:B------:R-:W-:Y:S02]  /*0960*/  I2FP.F32.U32 R4, R0 ;  /* 0x0000000000047245 */ /* 0x000fe40000201000 */
[----:B------:R-:W0:Y:S01]  /*0970*/  LDC R14, c[0x0][0x658] ;  /* 0x00019600ff0e7b82 */ /* 0x000e220000000800 */
[----:B-1----:R-:W-:Y:S01]  /*0980*/  ISETP.NE.U32.AND P0, PT, R18, RZ, PT ;  /* 0x000000ff1200720c */ /* 0x002fe20003f05070 */
[----:B---3--:R-:W-:Y:S02]  /*0990*/  IMAD.MOV R6, RZ, RZ, -R3 ;  /* 0x000000ffff067224 */ /* 0x008fe400078e0a03 */
[----:B------:R-:W-:Y:S01]  /*09a0*/  FMUL R4, R4, UR4 ;  /* 0x0000000404047c20 */ /* 0x000fe20008400000 */
[----:B------:R-:W-:Y:S01]  /*09b0*/  SHF.R.U32.HI R3, RZ, R8, R5 ;  /* 0x00000008ff037219 */ /* 0x000fe20000011605 */
[----:B------:R-:W-:Y:S01]  /*09c0*/  IMAD.MOV.U32 R5, RZ, RZ, -0x1 ;  /* 0xffffffffff057424 */ /* 0x000fe200078e00ff */
[----:B------:R-:W-:Y:S01]  /*09d0*/  ISETP.NE.AND.EX P0, PT, R19, RZ, PT, P0 ;  /* 0x000000ff1300720c */ /* 0x000fe20003f05300 */
[----:B------:R1:W3:Y:S01]  /*09e0*/  F2I.U32.TRUNC.NTZ R11, R4 ;  /* 0x00000004000b7305 */ /* 0x0002e2000020f000 */
[----:B------:R-:W1:Y:S01]  /*09f0*/  LDC R13, c[0x0][0x148] ;  /* 0x00005200ff0d7b82 */ /* 0x000e620000000800 */
[----:B--2---:R-:W-:-:S02]  /*0a00*/  SHF.R.U64 R23, R12, R10, R3 ;  /* 0x0000000a0c177219 */ /* 0x004fc40000001203 */
[----:B------:R-:W-:-:S05]  /*0a10*/  SHF.R.U32.HI R3, RZ, R10, R3 ;  /* 0x0000000aff037219 */ /* 0x000fca0000011603 */
[----:B------:R-:W2:Y:S01]  /*0a20*/  LDC R17, c[0x0][0x600] ;  /* 0x00018000ff117b82 */ /* 0x000ea20000000800 */
[----:B----4-:R-:W-:-:S07]  /*0a30*/  IMAD R8, R7, R6, R2 ;  /* 0x0000000607087224 */ /* 0x010fce00078e0202 */
[----:B------:R-:W4:Y:S01]  /*0a40*/  LDC R16, c[0x0][0x648] ;  /* 0x00019200ff107b82 */ /* 0x000f220000000800 */
[-C--:B0-----:R-:W-:Y:S02]  /*0a50*/  SHF.L.U32 R2, R5, R14.reuse, RZ ;  /* 0x0000000e05027219 */ /* 0x081fe400000006ff */
[--C-:B------:R-:W-:Y:S02]  /*0a60*/  SHF.R.U64 R22, R23, R14, R3.reuse ;  /* 0x0000000e17167219 */ /* 0x100fe40000001203 */
[----:B------:R-:W-:Y:S02]  /*0a70*/  LOP3.LUT R10, RZ, R2, RZ, 0x33, !PT ;  /* 0x00000002ff0a7212 */ /* 0x000fe400078e33ff */
[-C--:B------:R-:W-:Y:S01]  /*0a80*/  SHF.R.U32.HI R3, RZ, R14.reuse, R3 ;  /* 0x0000000eff037219 */ /* 0x080fe20000011603 */
[----:B------:R-:W0:Y:S01]  /*0a90*/  LDC R21, c[0x0][0x638] ;  /* 0x00018e00ff157b82 */ /* 0x000e220000000800 */
[----:B------:R-:W-:Y:S01]  /*0aa0*/  SHF.L.U32 R9, R9, R14, RZ ;  /* 0x0000000e09097219 */ /* 0x000fe200000006ff */
[----:B------:R-:W-:-:S06]  /*0ab0*/  IMAD.MOV.U32 R2, RZ, RZ, R22 ;  /* 0x000000ffff027224 */ /* 0x000fcc00078e0016 */
[----:B------:R-:W0:Y:S01]  /*0ac0*/  LDC R20, c[0x0][0x610] ;  /* 0x00018400ff147b82 */ /* 0x000e220000000800 */
[----:B-1-3--:R-:W-:Y:S05]  /*0ad0*/  @!P0 BRA `(.L_x_6) ;  /* 0x0000000000288947 */ /* 0x00afea0003800000 */
[----:B------:R-:W1:Y:S02]  /*0ae0*/  LDC R7, c[0x0][0x64c] ;  /* 0x00019300ff077b82 */ /* 0x000e640000000800 */
[----:B-1----:R-:W-:-:S05]  /*0af0*/  IADD3 R7, P0, R22, R7, RZ ;  /* 0x0000000716077210 */ /* 0x002fca0007f1e0ff */
        /* <DEDUP_REMOVED lines=8> */
.L_x_6:
[----:B----4-:R-:W-:Y:S01]  /*0b80*/  SHF.R.U64 R2, R2, R16, R3 ;  /* 0x0000001002027219 */ /* 0x010fe20000001203 */
[----:B--2---:R-:W-:Y:S01]  /*0b90*/  VIADD R3, R17, 0xffffffff ;  /* 0xffffffff11037836 */ /* 0x004fe20000000000 */
[----:B------:R-:W-:Y:S01]  /*0ba0*/  LOP3.LUT R10, R23, R10, RZ, 0xc0, !PT ;  /* 0x0000000a170a7212 */ /* 0x000fe200078ec0ff */
[----:B------:R-:W-:Y:S01]  /*0bb0*/  IMAD.MOV R11, RZ, RZ, -R11 ;  /* 0x000000ffff0b7224 */ /* 0x000fe200078e0a0b */
[----:B------:R-:W-:Y:S01]  /*0bc0*/  R2UR UR24, R24 ;  /* 0x00000000181872ca */ /* 0x000fe200000e0000 */
[----:B------:R-:W-:Y:S01]  /*0bd0*/  IMAD.MOV R4, RZ, RZ, -R2 ;  /* 0x000000ffff047224 */ /* 0x000fe200078e0a02 */
[----:B------:R-:W-:Y:S01]  /*0be0*/  LOP3.LUT R3, R12, R3, RZ, 0xc0, !PT ;  /* 0x000000030c037212 */ /* 0x000fe200078ec0ff */
[----:B------:R-:W-:Y:S02]  /*0bf0*/  @P3 IMAD R8, R13, R11, R0 ;  /* 0x0000000b0d083224 */ /* 0x000fe400078e0200 */
[----:B------:R-:W-:Y:S02]  /*0c00*/  IMAD R9, R9, R2, R10 ;  /* 0x0000000209097224 */ /* 0x000fe400078e020a */
[----:B0-----:R-:W-:-:S02]  /*0c10*/  IMAD R0, R4, R21, R22 ;  /* 0x0000001504007224 */ /* 0x001fc400078e0216 */
[----:B------:R-:W-:Y:S02]  /*0c20*/  IMAD R8, R9, R20, R8 ;  /* 0x0000001409087224 */ /* 0x000fe400078e0208 */
[----:B------:R-:W-:Y:S02]  /*0c30*/  IMAD R3, R0, R17, R3 ;  /* 0x0000001100037224 */ /* 0x000fe400078e0203 */
[----:B------:R-:W-:-:S03]  /*0c40*/  IMAD.MOV.U32 R4, RZ, RZ, 0x1 ;  /* 0x00000001ff047424 */ /* 0x000fc600078e00ff */
[----:B------:R-:W-:Y:S02]  /*0c50*/  SEL R2, R3, R8, !P3 ;  /* 0x0000000803027207 */ /* 0x000fe40005800000 */
[----:B------:R-:W-:-:S03]  /*0c60*/  SEL R0, R8, R3, !P3 ;  /* 0x0000000308007207 */ /* 0x000fc60005800000 */
[----:B------:R0:W-:Y:S04]  /*0c70*/  STL [R1+0x78], R2 ;  /* 0x0000780201007387 */ /* 0x0001e80000100800 */
[----:B------:R0:W-:Y:S02]  /*0c80*/  STL [R1+0x7c], R0 ;  /* 0x00007c0001007387 */ /* 0x0001e40000100800 */
.L_x_4:
[----:B------:R-:W-:-:S08]  /*0c90*/  NOP ;  /* 0x0000000000007918 */ /* 0x000fd00000000000 */
[----:B------:R-:W1:Y:S02]  /*0ca0*/  USETMAXREG.TRY_ALLOC.CTAPOOL UP0, 0xe8 ;  /* 0x000000e8000079c8 */ /* 0x000e640008000600 */
[----:B-1----:R-:W-:-:S13]  /*0cb0*/  PLOP3.LUT P0, PT, PT, PT, UP0, 0x80, 0x0 ;  /* 0x000000000000781c */ /* 0x002fda0003f0f008 */
[----:B------:R-:W-:Y:S05]  /*0cc0*/  @!P0 BRA `(.L_x_4) ;  /* 0xfffffffc00f08947 */ /* 0x000fea000383ffff */
[----:B------:R-:W-:Y:S01]  /*0cd0*/  ULDC.64 UR4, c[0x0][0x598] ;  /* 0x0001660000047ab9 */ /* 0x000fe20000000a00 */
[----:B------:R-:W-:Y:S01]  /*0ce0*/  ULDC.64 UR20, c[0x0][0x208] ;  /* 0x0000820000147ab9 */ /* 0x000fe20000000a00 */
[----:B------:R-:W-:-:S04]  /*0cf0*/  ISETP.NE.U32.AND P0, PT, RZ, UR4, PT ;  /* 0x00000004ff007c0c */ /* 0x000fc8000bf05070 */
[----:B------:R-:W-:-:S13]  /*0d00*/  ISETP.NE.AND.EX P0, PT, RZ, UR5, PT, P0 ;  /* 0x00000005ff007c0c */ /* 0x000fda000bf05300 */
[----:B------:R-:W-:Y:S05]  /*0d10*/  @!P0 BRA `(.L_x_7) ;  /* 0x0000000000208947 */ /* 0x000fea0003800000 */
[----:B0-----:R-:W0:Y:S02]  /*0d20*/  LDC.64 R2, c[0x0][0x598] ;  /* 0x00016600ff027b82 */ /* 0x001e240000000a00 */
[----:B0-----:R-:W2:Y:S02]  /*0d30*/  LDG.E.64 R2, desc[UR20][R2.64] ;  /* 0x0000001402027981 */ /* 0x001ea4000c1e1b00 */
[----:B--2---:R-:W-:-:S04]  /*0d40*/  ISETP.NE.U32.AND P0, PT, R2, RZ, PT ;  /* 0x000000ff0200720c */ /* 0x004fc80003f05070 */
[----:B------:R-:W-:-:S13]  /*0d50*/  ISETP.NE.AND.EX P0, PT, R3, RZ, PT, P0 ;  /* 0x000000ff0300720c */ /* 0x000fda0003f05300 */
[----:B------:R-:W-:Y:S05]  /*0d60*/  @!P0 BRA `(.L_x_7) ;  /* 0x00000000000c8947 */ /* 0x000fea0003800000 */
[----:B------:R-:W2:Y:S02]  /*0d70*/  LD.E R2, desc[UR20][R2.64] ;  /* 0x0000001402027980 */ /* 0x000ea4000c101900 */
[----:B--2---:R-:W-:Y:S01]  /*0d80*/  R2UR UR22, R2 ;  /* 0x00000000021672ca */ /* 0x004fe200000e0000 */
[----:B------:R-:W-:-:S14]  /*0d90*/  BRA `(.L_x_8) ;  /* 0x0000000000247947 */ /* 0x000fdc0003800000 */
.L_x_7:
[----:B------:R-:W-:Y:S02]  /*0da0*/  ULDC.64 UR4, c[0x0][0x588] ;  /* 0x0001620000047ab9 */ /* 0x000fe40000000a00 */
[----:B------:R-:W-:-:S04]  /*0db0*/  ISETP.NE.U32.AND P0, PT, RZ, UR4, PT ;  /* 0x00000004ff007c0c */ /* 0x000fc8000bf05070 */
[----:B------:R-:W-:-:S13]  /*0dc0*/  ISETP.NE.AND.EX P0, PT, RZ, UR5, PT, P0 ;  /* 0x00000005ff007c0c */ /* 0x000fda000bf05300 */
[----:B------:R-:W-:Y:S05]  /*0dd0*/  @!P0 BRA `(.L_x_9) ;  /* 0x0000000000108947 */ /* 0x000fea0003800000 */
[----:B0-----:R-:W0:Y:S02]  /*0de0*/  LDC.64 R2, c[0x0][0x588] ;  /* 0x00016200ff027b82 */ /* 0x001e240000000a00 */
[----:B0-----:R-:W2:Y:S02]  /*0df0*/  LDG.E R2, desc[UR20][R2.64] ;  /* 0x0000001402027981 */ /* 0x001ea4000c1e1900 */
[----:B--2---:R-:W-:Y:S01]  /*0e00*/  R2UR UR22, R2 ;  /* 0x00000000021672ca */ /* 0x004fe200000e0000 */
[----:B------:R-:W-:-:S14]  /*0e10*/  BRA `(.L_x_8) ;  /* 0x0000000000047947 */ /* 0x000fdc0003800000 */
.L_x_9:
[----:B------:R-:W-:-:S05]  /*0e20*/  ULDC UR22, c[0x0][0x580] ;  /* 0x0001600000167ab9 */ /* 0x000fca0000000800 */
.L_x_8:
[----:B------:R-:W-:Y:S02]  /*0e30*/  ULDC.64 UR4, c[0x0][0x5a0] ;  /* 0x0001680000047ab9 */ /* 0x000fe40000000a00 */
        /* <DEDUP_REMOVED lines=11> */
.L_x_10:
        /* <DEDUP_REMOVED lines=8> */
.L_x_12:
[----:B------:R-:W-:-:S05]  /*0f70*/  ULDC UR23, c[0x0][0x584] ;  /* 0x0001610000177ab9 */ /* 0x000fca0000000800 */
.L_x_11:
[----:B------:R-:W-:-:S13]  /*0f80*/  LOP3.LUT P0, RZ, R4, 0xff, RZ, 0xc0, !PT ;  /* 0x000000ff04ff7812 */ /* 0x000fda000780c0ff */
[----:B------:R-:W-:Y:S05]  /*0f90*/  @!P0 EXIT ;  /* 0x000000000000894d */ /* 0x000fea0003800000 */
[----:B------:R-:W-:Y:S01]  /*0fa0*/  ULDC UR4, c[0x0][0x28c] ;  /* 0x0000a30000047ab9 */ /* 0x000fe20000000800 */
[----:B------:R-:W-:Y:S02]  /*0fb0*/  ULOP3.LUT UR25, UR13, 0x1, URZ, 0xfc, !UPT ;  /* 0x000000010d197892 */ /* 0x000fe4000f8efc3f */
[----:B------:R-:W-:-:S04]  /*0fc0*/  UIADD3 UR4, UR4, 0x7f, URZ ;  /* 0x0000007f04047890 */ /* 0x000fc8000fffe03f */
[----:B------:R-:W-:-:S04]  /*0fd0*/  USHF.R.S32.HI UR5, URZ, 0x1f, UR4 ;  /* 0x0000001f3f057899 */ /* 0x000fc80008011404 */
[----:B------:R-:W-:-:S03]  /*0fe0*/  ULEA.HI UR5, UR5, UR4, URZ, 0x7 ;  /* 0x0000000405057291 */ /* 0x000fc6000f8f383f */
[----:B------:R-:W-:Y:S01]  /*0ff0*/  UMOV UR4, URZ ;  /* 0x0000003f00047c82 */ /* 0x000fe20008000000 */
[----:B------:R-:W-:-:S03]  /*1000*/  USHF.R.S32.HI UR12, URZ, 0x7, UR5 ;  /* 0x000000073f0c7899 */ /* 0x000fc60008011405 */
[----:B------:R-:W-:-:S09]  /*1010*/  UMOV UR5, URZ ;  /* 0x0000003f00057c82 */ /* 0x000fd20008000000 */
.L_x_293:
[----:B0-----:R-:W0:Y:S01]  /*1020*/  S2R R0, SR_TID.X ;  /* 0x0000000000007919 */ /* 0x001e220000002100 */
[----:B-1----:R-:W1:Y:S01]  /*1030*/  S2UR UR11, SR_CgaCtaId ;  /* 0x00000000000b79c3 */ /* 0x002e620000008800 */
[----:B------:R-:W-:Y:S01]  /*1040*/  UMOV UR14, 0x400 ;  /* 0x00000400000e7882 */ /* 0x000fe20000000000 */
[----:B------:R-:W-:Y:S01]  /*1050*/  UMOV UR6, URZ ;  /* 0x0000003f00067c82 */ /* 0x000fe20008000000 */
[----:B------:R-:W-:Y:S01]  /*1060*/  STL [R1+0x6c], RZ ;  /* 0x00006cff01007387 */ /* 0x000fe20000100800 */
[----:B------:R-:W-:Y:S01]  /*1070*/  UMOV UR7, URZ ;  /* 0x0000003f00077c82 */ /* 0x000fe20008000000 */
[----:B------:R-:W-:Y:S01]  /*1080*/  UMOV UR8, URZ ;  /* 0x0000003f00087c82 */ /* 0x000fe20008000000 */
[----:B------:R-:W-:Y:S01]  /*1090*/  UMOV UR16, UR5 ;  /* 0x0000000500107c82 */ /* 0x000fe20008000000 */
[----:B------:R-:W-:Y:S01]  /*10a0*/  STL [R1+0x68], RZ ;  /* 0x000068ff01007387 */ /* 0x000fe20000100800 */
[----:B--2---:R-:W2:Y:S01]  /*10b0*/  LDC R2, c[0x0][0x28c] ;  /* 0x0000a300ff027b82 */ /* 0x004ea20000000800 */
[----:B------:R-:W-:Y:S01]  /*10c0*/  UMOV UR17, UR4 ;  /* 0x0000000400117c82 */ /* 0x000fe20008000000 */
[----:B------:R-:W-:Y:S01]  /*10d0*/  CS2R R4, SRZ ;  /* 0x0000000000047805 */ /* 0x000fe2000001ff00 */
[----:B------:R-:W-:Y:S01]  /*10e0*/  STL [R1+0x64], RZ ;  /* 0x000064ff01007387 */ /* 0x000fe20000100800 */
[----:B------:R-:W-:-:S02]  /*10f0*/  CS2R R6, SRZ ;  /* 0x0000000000067805 */ /* 0x000fc4000001ff00 */
[----:B------:R-:W-:Y:S02]  /*1100*/  CS2R R8, SRZ ;  /* 0x0000000000087805 */ /* 0x000fe4000001ff00 */
[----:B------:R-:W-:Y:S01]  /*1110*/  CS2R R10, SRZ ;  /* 0x00000000000a7805 */ /* 0x000fe2000001ff00 */
[----:B------:R-:W-:Y:S01]  /*1120*/  STL [R1+0x60], RZ ;  /* 0x000060ff01007387 */ /* 0x000fe20000100800 */
[----:B------:R-:W-:Y:S02]  /*1130*/  CS2R R12, SRZ ;  /* 0x00000000000c7805 */ /* 0x000fe4000001ff00 */
[----:B------:R-:W-:Y:S02]  /*1140*/  CS2R R14, SRZ ;  /* 0x00000000000e7805 */ /* 0x000fe4000001ff00 */
[----:B------:R-:W-:Y:S01]  /*1150*/  CS2R R16, SRZ ;  /* 0x0000000000107805 */ /* 0x000fe2000001ff00 */
[----:B------:R-:W-:Y:S01]  /*1160*/  STL [R1+0x5c], RZ ;  /* 0x00005cff01007387 */ /* 0x000fe20000100800 */
[----:B------:R-:W-:-:S02]  /*1170*/  CS2R R18, SRZ ;  /* 0x0000000000127805 */ /* 0x000fc4000001ff00 */
[----:B------:R-:W-:Y:S02]  /*1180*/  CS2R R20, SRZ ;  /* 0x0000000000147805 */ /* 0x000fe4000001ff00 */
[----:B------:R-:W-:Y:S01]  /*1190*/  CS2R R22, SRZ ;  /* 0x0000000000167805 */ /* 0x000fe2000001ff00 */
[----:B------:R-:W-:Y:S01]  /*11a0*/  STL [R1+0x58], RZ ;  /* 0x000058ff01007387 */ /* 0x000fe20000100800 */
[----:B-1----:R-:W-:Y:S01]  /*11b0*/  ULEA UR14, UR11, UR14, 0x18 ;  /* 0x0000000e0b0e7291 */ /* 0x002fe2000f8ec03f */
[----:B------:R-:W-:Y:S02]  /*11c0*/  CS2R R152, SRZ ;  /* 0x0000000000987805 */ /* 0x000fe4000001ff00 */
[----:B------:R-:W-:Y:S01]  /*11d0*/  CS2R R154, SRZ ;  /* 0x00000000009a7805 */ /* 0x000fe2000001ff00 */
[----:B------:R-:W-:Y:S01]  /*11e0*/  STL [R1+0x54], RZ ;  /* 0x000054ff01007387 */ /* 0x000fe20000100800 */
[----:B------:R-:W-:Y:S02]  /*11f0*/  CS2R R156, SRZ ;  /* 0x00000000009c7805 */ /* 0x000fe4000001ff00 */
[----:B------:R-:W-:-:S02]  /*1200*/  CS2R R158, SRZ ;  /* 0x00000000009e7805 */ /* 0x000fc4000001ff00 */
[----:B------:R-:W-:Y:S02]  /*1210*/  CS2R R160, SRZ ;  /* 0x0000000000a07805 */ /* 0x000fe4000001ff00 */
[----:B0-----:R-:W-:Y:S01]  /*1220*/  LOP3.LUT R0, R0, 0x80, RZ, 0xc0, !PT ;  /* 0x0000008000007812 */ /* 0x001fe200078ec0ff */
[----:B------:R-:W-:Y:S01]  /*1230*/  STL [R1+0x50], RZ ;  /* 0x000050ff01007387 */ /* 0x000fe20000100800 */
[----:B--2---:R-:W-:Y:S02]  /*1240*/  ISETP.GE.AND P0, PT, R2, 0x1, PT ;  /* 0x000000010200780c */ /* 0x004fe40003f06270 */
[----:B------:R-:W-:Y:S02]  /*1250*/  CS2R R2, SRZ ;  /* 0x0000000000027805 */ /* 0x000fe4000001ff00 */
[----:B------:R-:W-:Y:S01]  /*1260*/  SHF.R.U32.HI R0, RZ, 0x7, R0 ;  /* 0x00000007ff007819 */ /* 0x000fe20000011600 */
        /* <DEDUP_REMOVED lines=8> */
[----:B------:R-:W0:Y:S01]  /*12f0*/  SHFL.IDX PT, R0, R0, RZ, 0x1f ;  /* 0x00001fff00007589 */ /* 0x000e2200000e0000 */
[----:B------:R-:W-:-:S02]  /*1300*/  CS2R R174, SRZ ;  /* 0x0000000000ae7805 */ /* 0x000fc4000001ff00 */
[----:B------:R-:W-:Y:S02]  /*1310*/  CS2R R176, SRZ ;  /* 0x0000000000b07805 */ /* 0x000fe4000001ff00 */
[----:B------:R-:W-:Y:S01]  /*1320*/  CS2R R178, SRZ ;  /* 0x0000000000b27805 */ /* 0x000fe2000001ff00 */
[----:B------:R1:W-:Y:S01]  /*1330*/  STL [R1+0x44], RZ ;  /* 0x000044ff01007387 */ /* 0x0003e20000100800 */
[----:B------:R-:W-:Y:S02]  /*1340*/  CS2R R180, SRZ ;  /* 0x0000000000b47805 */ /* 0x000fe4000001ff00 */
[----:B------:R-:W-:Y:S02]  /*1350*/  CS2R R182, SRZ ;  /* 0x0000000000b67805 */ /* 0x000fe4000001ff00 */
[----:B------:R-:W-:Y:S01]  /*1360*/  CS2R R184, SRZ ;  /* 0x0000000000b87805 */ /* 0x000fe2000001ff00 */
[----:B------:R1:W-:Y:S01]  /*1370*/  STL [R1+0x40], RZ ;  /* 0x000040ff01007387 */ /* 0x0003e20000100800 */
        /* <DEDUP_REMOVED lines=14> */
[----:B------:R-:W-:Y:S02]  /*1460*/  CS2R R208, SRZ ;  /* 0x0000000000d07805 */ /* 0x000fe4000001ff00 */
[----:B0-----:R-:W-:Y:S01]  /*1470*/  R2UR UR9, R0 ;  /* 0x00000000000972ca */ /* 0x001fe200000e0000 */
[----:B------:R1:W-:Y:S01]  /*1480*/  STL [R1+0x30], RZ ;  /* 0x000030ff01007387 */ /* 0x0003e20000100800 */
[----:B------:R-:W-:Y:S01]  /*1490*/  IMAD.MOV.U32 R0, RZ, RZ, RZ ;  /* 0x000000ffff007224 */ /* 0x000fe200078e00ff */
[----:B------:R-:W-:-:S02]  /*14a0*/  CS2R R210, SRZ ;  /* 0x0000000000d27805 */ /* 0x000fc4000001ff00 */
[----:B------:R-:W-:Y:S01]  /*14b0*/  CS2R R212, SRZ ;  /* 0x0000000000d47805 */ /* 0x000fe2000001ff00 */
[----:B------:R1:W-:Y:S01]  /*14c0*/  STL [R1+0x2c], RZ ;  /* 0x00002cff01007387 */ /* 0x0003e20000100800 */
[----:B------:R-:W-:Y:S02]  /*14d0*/  CS2R R214, SRZ ;  /* 0x0000000000d67805 */ /* 0x000fe4000001ff00 */
[----:B------:R-:W-:Y:S02]  /*14e0*/  CS2R R216, SRZ ;  /* 0x0000000000d87805 */ /* 0x000fe4000001ff00 */
[----:B------:R-:W-:Y:S01]  /*14f0*/  CS2R R218, SRZ ;  /* 0x0000000000da7805 */ /* 0x000fe2000001ff00 */
[----:B------:R1:W-:Y:S01]  /*1500*/  STL [R1+0x28], RZ ;  /* 0x000028ff01007387 */ /* 0x0003e20000100800 */
[----:B------:R-:W-:Y:S02]  /*1510*/  CS2R R220, SRZ ;  /* 0x0000000000dc7805 */ /* 0x000fe4000001ff00 */
[----:B------:R-:W-:-:S02]  /*1520*/  CS2R R222, SRZ ;  /* 0x0000000000de7805 */ /* 0x000fc4000001ff00 */
[----:B------:R-:W-:Y:S01]  /*1530*/  CS2R R224, SRZ ;  /* 0x0000000000e07805 */ /* 0x000fe2000001ff00 */
[----:B------:R1:W-:Y:S01]  /*1540*/  STL [R1+0x24], RZ ;  /* 0x000024ff01007387 */ /* 0x0003e20000100800 */
[----:B------:R-:W-:Y:S01]  /*1550*/  ULEA.HI UR10, UR9, UR9, URZ, 0x1 ;  /* 0x00000009090a7291 */ /* 0x000fe2000f8f083f */
[----:B------:R-:W-:Y:S01]  /*1560*/  CS2R R226, SRZ ;  /* 0x0000000000e27805 */ /* 0x000fe2000001ff00 */
[----:B------:R-:W-:Y:S01]  /*1570*/  IMAD.MOV.U32 R228, RZ, RZ, RZ ;  /* 0x000000ffffe47224 */ /* 0x000fe200078e00ff */
[----:B------:R1:W-:Y:S01]  /*1580*/  STL [R1+0x20], RZ ;  /* 0x000020ff01007387 */ /* 0x0003e20000100800 */
[----:B------:R-:W-:Y:S01]  /*1590*/  ULOP3.LUT UR10, UR10, 0x7fffe, URZ, 0xc0, !UPT ;  /* 0x0007fffe0a0a7892 */ /* 0x000fe2000f8ec03f */
[----:B------:R-:W-:Y:S02]  /*15a0*/  CS2R R24, SRZ ;  /* 0x0000000000187805 */ /* 0x000fe4000001ff00 */
[----:B------:R-:W-:Y:S01]  /*15b0*/  CS2R R26, SRZ ;  /* 0x00000000001a7805 */ /* 0x000fe2000001ff00 */
[----:B------:R1:W-:Y:S01]  /*15c0*/  STL [R1+0x1c], RZ ;  /* 0x00001cff01007387 */ /* 0x0003e20000100800 */
[----:B------:R-:W-:Y:S01]  /*15d0*/  UIADD3 UR10, UR9, -UR10, URZ ;  /* 0x8000000a090a7290 */ /* 0x000fe2000fffe03f */
[----:B------:R-:W-:-:S02]  /*15e0*/  CS2R R28, SRZ ;  /* 0x00000000001c7805 */ /* 0x000fc4000001ff00 */
[----:B---34-:R-:W-:Y:S01]  /*15f0*/  CS2R R30, SRZ ;  /* 0x00000000001e7805 */ /* 0x018fe2000001ff00 */
[----:B------:R1:W-:Y:S01]  /*1600*/  STL [R1+0x18], RZ ;  /* 0x000018ff01007387 */ /* 0x0003e20000100800 */
[----:B------:R-:W-:Y:S01]  /*1610*/  ULEA UR10, UR10, UR14, 0xd ;  /* 0x0000000e0a0a7291 */ /* 0x000fe2000f8e683f */
[----:B------:R-:W-:Y:S02]  /*1620*/  CS2R R32, SRZ ;  /* 0x0000000000207805 */ /* 0x000fe4000001ff00 */
[----:B------:R-:W-:Y:S01]  /*1630*/  CS2R R34, SRZ ;  /* 0x0000000000227805 */ /* 0x000fe2000001ff00 */
[----:B------:R1:W-:Y:S01]  /*1640*/  STL [R1+0x14], RZ ;  /* 0x000014ff01007387 */ /* 0x0003e20000100800 */
[----:B------:R-:W-:Y:S01]  /*1650*/  UIADD3 UR10, UR10, 0x100, URZ ;  /* 0x000001000a0a7890 */ /* 0x000fe2000fffe03f */
[----:B------:R-:W-:Y:S02]  /*1660*/  CS2R R36, SRZ ;  /* 0x0000000000247805 */ /* 0x000fe4000001ff00 */
[----:B------:R-:W-:Y:S01]  /*1670*/  CS2R R38, SRZ ;  /* 0x0000000000267805 */ /* 0x000fe2000001ff00 */
[----:B------:R1:W-:Y:S01]  /*1680*/  STL [R1+0x10], RZ ;  /* 0x000010ff01007387 */ /* 0x0003e20000100800 */
[----:B------:R-:W-:Y:S01]  /*1690*/  USHF.R.U32.HI UR10, URZ, 0x4, UR10 ;  /* 0x000000043f0a7899 */ /* 0x000fe2000801160a */
[----:B------:R-:W-:-:S02]  /*16a0*/  CS2R R40, SRZ ;  /* 0x0000000000287805 */ /* 0x000fc4000001ff00 */
[----:B------:R-:W-:Y:S01]  /*16b0*/  CS2R R42, SRZ ;  /* 0x00000000002a7805 */ /* 0x000fe2000001ff00 */
[----:B------:R1:W-:Y:S01]  /*16c0*/  STL [R1+0xc], RZ ;  /* 0x00000cff01007387 */ /* 0x0003e20000100800 */
[----:B------:R-:W-:Y:S01]  /*16d0*/  ULOP3.LUT UR15, UR10, 0x3fff, URZ, 0xc0, !UPT ;  /* 0x00003fff0a0f7892 */ /* 0x000fe2000f8ec03f */
        /* <DEDUP_REMOVED lines=10> */
[----:B------:R1:W-:Y:S01]  /*1780*/  STL [R1], RZ ;  /* 0x000000ff01007387 */ /* 0x0003e20000100800 */
[----:B------:R-:W-:Y:S02]  /*1790*/  CS2R R60, SRZ ;  /* 0x00000000003c7805 */ /* 0x000fe4000001ff00 */
[----:B------:R-:W-:Y:S02]  /*17a0*/  CS2R R62, SRZ ;  /* 0x00000000003e7805 */ /* 0x000fe4000001ff00 */
[----:B------:R-:W-:Y:S02]  /*17b0*/  CS2R R64, SRZ ;  /* 0x0000000000407805 */ /* 0x000fe4000001ff00 */
[----:B------:R-:W-:-:S02]  /*17c0*/  CS2R R66, SRZ ;  /* 0x0000000000427805 */ /* 0x000fc4000001ff00 */
[----:B------:R-:W-:Y:S02]  /*17d0*/  CS2R R68, SRZ ;  /* 0x0000000000447805 */ /* 0x000fe4000001ff00 */
[----:B------:R-:W-:Y:S02]  /*17e0*/  CS2R R70, SRZ ;  /* 0x0000000000467805 */ /* 0x000fe4000001ff00 */
        /* <DEDUP_REMOVED lines=39> */
[----:B------:R-:W-:Y:S01]  /*1a60*/  CS2R R150, SRZ ;  /* 0x0000000000967805 */ /* 0x000fe2000001ff00 */
[----:B-1----:R-:W-:Y:S06]  /*1a70*/  @!P0 BRA `(.L_x_13) ;  /* 0x0000001000948947 */ /* 0x002fec0003800000 */
[----:B------:R-:W-:-:S06]  /*1a80*/  UISETP.NE.AND UP0, UPT, UR25, 0x3, UPT ;  /* 0x000000031900788c */ /* 0x000fcc000bf05270 */
[----:B------:R-:W-:-:S13]  /*1a90*/  PLOP3.LUT P1, PT, PT, PT, UP0, 0x80, 0x0 ;  /* 0x000000000000781c */ /* 0x000fda0003f2f008 */
[----:B------:R-:W-:Y:S05]  /*1aa0*/  @!P1 BRA `(.L_x_14) ;  /* 0x0000000000049947 */ /* 0x000fea0003800000 */
[----:B------:R-:W-:Y:S01]  /*1ab0*/  BPT.TRAP 0x1 ;  /* 0x000000040000795c */ /* 0x000fe20000300000 */
.L_x_14:
[----:B------:R-:W-:Y:S01]  /*1ac0*/  ULEA UR6, UR5, UR14, 0x3 ;  /* 0x0000000e05067291 */ /* 0x000fe2000f8e183f */
[----:B------:R-:W-:-:S05]  /*1ad0*/  IMAD.U32 R0, RZ, RZ, UR4 ;  /* 0x00000004ff007e24 */ /* 0x000fca000f8e00ff */
[----:B------:R-:W-:-:S04]  /*1ae0*/  SHF.L.U32 R0, R0, 0x1f, RZ ;  /* 0x0000001f00007819 */ /* 0x000fc800000006ff */
[----:B------:R0:W1:Y:S01]  /*1af0*/  SYNCS.PHASECHK.TRANS64.TRYWAIT P0, [UR6], R0 ;  /* 0x00000000ff0075a7 */ /* 0x0000620008000146 */
[----:B------:R-:W-:Y:S05]  /*1b00*/  @!P1 BRA `(.L_x_15) ;  /* 0x0000000000049947 */ /* 0x000fea0003800000 */
[----:B------:R-:W-:Y:S01]  /*1b10*/  BPT.TRAP 0x1 ;  /* 0x000000040000795c */ /* 0x000fe20000300000 */
.L_x_15:
[----:B-1----:R-:W-:Y:S05]  /*1b20*/  @P0 BRA `(.L_x_16) ;  /* 0x0000000000080947 */ /* 0x002fea0003800000 */
[----:B------:R-:W1:Y:S02]  /*1b30*/  SYNCS.PHASECHK.TRANS64.TRYWAIT P0, [UR6], R0 ;  /* 0x00000000ff0075a7 */ /* 0x000e640008000146 */
[----:B-1----:R-:W-:Y:S05]  /*1b40*/  @!P0 BRA `(.L_x_17) ;  /* 0x000000e400448947 */ /* 0x002fea0003800000 */
.L_x_16:
[----:B------:R-:W-:Y:S01]  /*1b50*/  UIADD3 UR6, UR14, 0x10100, URZ ;  /* 0x000101000e067890 */ /* 0x000fe2000fffe03f */
[----:B------:R-:W-:Y:S01]  /*1b60*/  WARPGROUP.ARRIVE ;  /* 0x00000000000079c5 */ /* 0x000fe20000000000 */
[----:B------:R-:W-:Y:S01]  /*1b70*/  ULOP3.LUT UR8, UR15, 0x10000, URZ, 0xfc, !UPT ;  /* 0x000100000f087892 */ /* 0x000fe2000f8efc3f */
[----:B------:R2:W-:Y:S01]  /*1b80*/  STL [R1+0x6c], RZ ;  /* 0x00006cff01007387 */ /* 0x0005e20000100800 */
[----:B------:R-:W-:Y:S01]  /*1b90*/  USHF.R.U32.HI UR6, URZ, 0x4, UR6 ;  /* 0x000000043f067899 */ /* 0x000fe20008011606 */
[----:B01----:R-:W-:Y:S01]  /*1ba0*/  IMAD.MOV.U32 R0, RZ, RZ, RZ ;  /* 0x000000ffff007224 */ /* 0x003fe200078e00ff */
[----:B------:R-:W-:Y:S01]  /*1bb0*/  UMOV UR9, 0x40000040 ;  /* 0x4000004000097882 */ /* 0x000fe20000000000 */
[----:B------:R-:W-:Y:S01]  /*1bc0*/  UMOV UR11, 0x40000040 ;  /* 0x40000040000b7882 */ /* 0x000fe20000000000 */
[----:B------:R-:W-:Y:S01]  /*1bd0*/  ULOP3.LUT UR6, UR6, 0x3fff, URZ, 0xc0, !UPT ;  /* 0x00003fff06067892 */ /* 0x000fe2000f8ec03f */
[----:B------:R2:W-:Y:S01]  /*1be0*/  STL [R1+0x68], RZ ;  /* 0x000068ff01007387 */ /* 0x0005e20000100800 */
[----:B------:R-:W-:-:S02]  /*1bf0*/  CS2R R2, SRZ ;  /* 0x0000000000027805 */ /* 0x000fc4000001ff00 */
[----:B------:R-:W-:Y:S01]  /*1c00*/  CS2R R4, SRZ ;  /* 0x0000000000047805 */ /* 0x000fe2000001ff00 */
[----:B------:R-:W-:Y:S01]  /*1c10*/  ULOP3.LUT UR7, UR6, 0x10000, URZ, 0xfc, !UPT ;  /* 0x0001000006077892 */ /* 0x000fe2000f8efc3f */
[----:B------:R2:W-:Y:S01]  /*1c20*/  STL [R1+0x64], RZ ;  /* 0x000064ff01007387 */ /* 0x0005e20000100800 */
[----:B------:R-:W-:Y:S01]  /*1c30*/  ULEA UR6, UR5, UR8, 0xa ;  /* 0x0000000805067291 */ /* 0x000fe2000f8e503f */
[----:B------:R-:W-:Y:S01]  /*1c40*/  CS2R R6, SRZ ;  /* 0x0000000000067805 */ /* 0x000fe2000001ff00 */
[----:B------:R-:W-:Y:S01]  /*1c50*/  ULEA UR7, UR5, UR7, 0xb ;  /* 0x0000000705077291 */ /* 0x000fe2000f8e583f */
[----:B------:R2:W-:Y:S01]  /*1c60*/  STL [R1+0x60], RZ ;  /* 0x000060ff01007387 */ /* 0x0005e20000100800 */
[----:B------:R-:W-:Y:S02]  /*1c70*/  CS2R R8, SRZ ;  /* 0x0000000000087805 */ /* 0x000fe4000001ff00 */
[----:B------:R-:W-:Y:S02]  /*1c80*/  CS2R R10, SRZ ;  /* 0x00000000000a7805 */ /* 0x000fe4000001ff00 */
[----:B------:R-:W-:Y:S01]  /*1c90*/  CS2R R12, SRZ ;  /* 0x00000000000c7805 */ /* 0x000fe2000001ff00 */
[----:B------:R-:W-:Y:S01]  /*1ca0*/  UMOV UR8, UR6 ;  /* 0x0000000600087c82 */ /* 0x000fe20008000000 */
[----:B------:R2:W-:Y:S01]  /*1cb0*/  STL [R1+0x5c], RZ ;  /* 0x00005cff01007387 */ /* 0x0005e20000100800 */
[----:B------:R-:W-:Y:S01]  /*1cc0*/  UMOV UR10, UR7 ;  /* 0x00000007000a7c82 */ /* 0x000fe20008000000 */
[----:B------:R-:W-:Y:S01]  /*1cd0*/  CS2R R14, SRZ ;  /* 0x00000000000e7805 */ /* 0x000fe2000001ff00 */
[----:B------:R-:W-:Y:S01]  /*1ce0*/  QGMMA.64x256x32.F32.E5M2.E5M2 R24, gdesc[UR8], RZ, !UPT ;  /* 0x03e00000081879f3 */ /* 0x000fe2000c7038ff */
[----:B------:R-:W-:Y:S01]  /*1cf0*/  UIADD3 UR8, UR6, 0x2, URZ ;  /* 0x0000000206087890 */ /* 0x000fe2000fffe03f */
[----:B------:R2:W-:Y:S01]  /*1d00*/  STL [R1+0x58], RZ ;  /* 0x000058ff01007387 */ /* 0x0005e20000100800 */
[----:B------:R-:W-:Y:S01]  /*1d10*/  UIADD3 UR10, UR7, 0x2, URZ ;  /* 0x00000002070a7890 */ /* 0x000fe2000fffe03f */
[----:B------:R-:W-:Y:S01]  /*1d20*/  CS2R R16, SRZ ;  /* 0x0000000000107805 */ /* 0x000fe2000001ff00 */
[----:B------:R-:W-:Y:S01]  /*1d30*/  UMOV UR9, 0x40000040 ;  /* 0x4000004000097882 */ /* 0x000fe20000000000 */
[----:B------:R-:W-:Y:S01]  /*1d40*/  UMOV UR11, 0x40000040 ;  /* 0x40000040000b7882 */ /* 0x000fe20000000000 */
        /* <DEDUP_REMOVED lines=54> */
[----:B------:R-:W-:Y:S01]  /*20b0*/  CS2R R226, SRZ ;  /* 0x0000000000e27805 */ /* 0x000fe2000001ff00 */
[----:B------:R-:W-:Y:S01]  /*20c0*/  IMAD.MOV.U32 R228, RZ, RZ, RZ ;  /* 0x000000ffffe47224 */ /* 0x000fe200078e00ff */
[----:B------:R2:W-:Y:S04]  /*20d0*/  STL [R1+0x1c], RZ ;  /* 0x00001cff01007387 */ /* 0x0005e80000100800 */
[----:B------:R2:W-:Y:S04]  /*20e0*/  STL [R1+0x18], RZ ;  /* 0x000018ff01007387 */ /* 0x0005e80000100800 */
[----:B------:R2:W-:Y:S04]  /*20f0*/  STL [R1+0x14], RZ ;  /* 0x000014ff01007387 */ /* 0x0005e80000100800 */
[----:B------:R2:W-:Y:S04]  /*2100*/  STL [R1+0x10], RZ ;  /* 0x000010ff01007387 */ /* 0x0005e80000100800 */
[----:B------:R2:W-:Y:S04]  /*2110*/  STL [R1+0xc], RZ ;  /* 0x00000cff01007387 */ /* 0x0005e80000100800 */
[----:B------:R2:W-:Y:S04]  /*2120*/  STL [R1+0x8], RZ ;  /* 0x000008ff01007387 */ /* 0x0005e80000100800 */
[----:B------:R2:W-:Y:S04]  /*2130*/  STL [R1+0x4], RZ ;  /* 0x000004ff01007387 */ /* 0x0005e80000100800 */
[----:B------:R2:W-:Y:S01]  /*2140*/  STL [R1], RZ ;  /* 0x000000ff01007387 */ /* 0x0005e20000100800 */
[----:B------:R-:W-:Y:S01]  /*2150*/  QGMMA.64x256x32.F32.E5M2.E5M2 R24, gdesc[UR8], R24 ;  /* 0x03e00000081879f3 */ /* 0x000fe20008703818 */
[----:B------:R-:W-:-:S02]  /*2160*/  UIADD3 UR8, UR6, 0x4, URZ ;  /* 0x0000000406087890 */ /* 0x000fc4000fffe03f */
[----:B------:R-:W-:Y:S01]  /*2170*/  UIADD3 UR10, UR7, 0x4, URZ ;  /* 0x00000004070a7890 */ /* 0x000fe2000fffe03f */
[----:B------:R-:W-:Y:S01]  /*2180*/  UMOV UR9, 0x40000040 ;  /* 0x4000004000097882 */ /* 0x000fe20000000000 */
[----:B------:R-:W-:-:S15]  /*2190*/  UMOV UR11, 0x40000040 ;  /* 0x40000040000b7882 */ /* 0x000fde0000000000 */
[----:B------:R-:W-:-:S08]  /*21a0*/  NOP ;  /* 0x0000000000007918 */ /* 0x000fd00000000000 */
[----:B------:R-:W-:Y:S01]  /*21b0*/  QGMMA.64x256x32.F32.E5M2.E5M2 R24, gdesc[UR8], R24 ;  /* 0x03e00000081879f3 */ /* 0x000fe20008703818 */
[----:B------:R-:W-:Y:S02]  /*21c0*/  UIADD3 UR10, UR7, 0x6, URZ ;  /* 0x00000006070a7890 */ /* 0x000fe4000fffe03f */
[----:B------:R-:W-:Y:S01]  /*21d0*/  UIADD3 UR8, UR6, 0x6, URZ ;  /* 0x0000000606087890 */ /* 0x000fe2000fffe03f */
[----:B------:R-:W-:Y:S01]  /*21e0*/  ULDC UR7, c[0x0][0x50c] ;  /* 0x0001430000077ab9 */ /* 0x000fe20000000800 */
[----:B------:R-:W-:Y:S01]  /*21f0*/  UMOV UR9, 0x40000040 ;  /* 0x4000004000097882 */ /* 0x000fe20000000000 */
[----:B------:R-:W-:Y:S01]  /*2200*/  UISETP.NE.AND UP0, UPT, UR7, 0x4, UPT ;  /* 0x000000040700788c */ /* 0x000fe2000bf05270 */
[----:B------:R-:W-:Y:S01]  /*2210*/  UMOV UR11, 0x40000040 ;  /* 0x40000040000b7882 */ /* 0x000fe20000000000 */
[----:B------:R-:W-:Y:S02]  /*2220*/  UMOV UR6, 0x4 ;  /* 0x0000000400067882 */ /* 0x000fe40000000000 */
[----:B------:R-:W-:-:S06]  /*2230*/  USEL UR7, URZ, 0x1, UP0 ;  /* 0x000000013f077887 */ /* 0x000fcc0008000000 */
[----:B------:R-:W-:-:S12]  /*2240*/  ISETP.NE.AND P0, PT, RZ, UR7, PT ;  /* 0x00000007ff007c0c */ /* 0x000fd8000bf05270 */
[----:B------:R-:W-:Y:S01]  /*2250*/  QGMMA.64x256x32.F32.E5M2.E5M2 R24, gdesc[UR8], R24, gsb0 ;  /* 0x03e00000081879f3 */ /* 0x000fe20008003818 */
[----:B--2---:R-:W-:Y:S05]  /*2260*/  @!P0 BRA `(.L_x_18) ;  /* 0x0000000800808947 */ /* 0x004fea0003800000 */
[----:B------:R-:W-:Y:S02]  /*2270*/  WARPGROUP.DEPBAR.LE gsb0, 0x0 ;  /* 0x00008000000079c5 */ /* 0x000fe40000010000 */
[----:B------:R-:W-:-:S01]  /*2280*/  FADD R227, RZ, R25 ;  /* 0x00000019ffe37221 */ /* 0x000fc20000000000 */
[----:B------:R-:W-:Y:S01]  /*2290*/  FADD R228, RZ, R24 ;  /* 0x00000018ffe47221 */ /* 0x000fe20000000000 */
[----:B------:R-:W-:-:S01]  /*22a0*/  FADD R226, RZ, R26 ;  /* 0x0000001affe27221 */ /* 0x000fc20000000000 */
[----:B------:R-:W-:Y:S01]  /*22b0*/  FADD R225, RZ, R27 ;  /* 0x0000001bffe17221 */ /* 0x000fe20000000000 */
[----:B------:R-:W-:-:S01]  /*22c0*/  FADD R224, RZ, R28 ;  /* 0x0000001cffe07221 */ /* 0x000fc20000000000 */
[----:B------:R0:W-:Y:S01]  /*22d0*/  STL [R1+0x80], R227 ;  /* 0x000080e301007387 */ /* 0x0001e20000100800 */
[----:B------:R-:W-:-:S01]  /*22e0*/  FADD R223, RZ, R29 ;  /* 0x0000001dffdf7221 */ /* 0x000fc20000000000 */
[----:B------:R-:W-:Y:S01]  /*22f0*/  FADD R222, RZ, R30 ;  /* 0x0000001effde7221 */ /* 0x000fe20000000000 */
[----:B------:R-:W-:-:S01]  /*2300*/  FADD R221, RZ, R31 ;  /* 0x0000001fffdd7221 */ /* 0x000fc20000000000 */
[----:B------:R-:W-:Y:S01]  /*2310*/  FADD R220, RZ, R32 ;  /* 0x00000020ffdc7221 */ /* 0x000fe20000000000 */
[----:B------:R-:W-:-:S01]  /*2320*/  FADD R219, RZ, R33 ;  /* 0x00000021ffdb7221 */ /* 0x000fc20000000000 */
[----:B------:R-:W-:Y:S01]  /*2330*/  FADD R218, RZ, R34 ;  /* 0x00000022ffda7221 */ /* 0x000fe20000000000 */
[----:B------:R-:W-:-:S01]  /*2340*/  FADD R217, RZ, R35 ;  /* 0x00000023ffd97221 */ /* 0x000fc20000000000 */
[----:B------:R-:W-:Y:S01]  /*2350*/  FADD R216, RZ, R36 ;  /* 0x00000024ffd87221 */ /* 0x000fe20000000000 */
[----:B------:R-:W-:-:S01]  /*2360*/  FADD R215, RZ, R37 ;  /* 0x00000025ffd77221 */ /* 0x000fc20000000000 */
[----:B0-----:R-:W-:Y:S01]  /*2370*/  FADD R227, RZ, R124 ;  /* 0x0000007cffe37221 */ /* 0x001fe20000000000 */
[----:B------:R-:W-:-:S01]  /*2380*/  FADD R214, RZ, R38 ;  /* 0x00000026ffd67221 */ /* 0x000fc20000000000 */
[----:B------:R-:W-:Y:S01]  /*2390*/  FADD R213, RZ, R39 ;  /* 0x00000027ffd57221 */ /* 0x000fe20000000000 */
[----:B------:R-:W-:-:S01]  /*23a0*/  FADD R212, RZ, R40 ;  /* 0x00000028ffd47221 */ /* 0x000fc20000000000 */
[----:B------:R-:W-:Y:S01]  /*23b0*/  FADD R211, RZ, R41 ;  /* 0x00000029ffd37221 */ /* 0x000fe20000000000 */
[----:B------:R0:W-:Y:S01]  /*23c0*/  STL [R1], R227 ;  /* 0x000000e301007387 */ /* 0x0001e20000100800 */
        /* <DEDUP_REMOVED lines=94> */
[----:B0-----:R-:W-:-:S05]  /*29b0*/  FADD R227, RZ, R131 ;  /* 0x00000083ffe37221 */ /* 0x001fca0000000000 */
[----:B------:R0:W-:Y:S02]  /*29c0*/  STL [R1+0x1c], R227 ;  /* 0x00001ce301007387 */ /* 0x0001e40000100800 */
        /* <DEDUP_REMOVED lines=39> */
[----:B------:R0:W-:Y:S04]  /*2c40*/  STL [R1+0x6c], R227 ;  /* 0x00006ce301007387 */ /* 0x0001e80000100800 */
[----:B0-----:R0:W5:Y:S01]  /*2c50*/  LDL.LU R227, [R1+0x80] ;  /* 0x0000800001e37983 */ /* 0x0011620000300800 */
[----:B------:R-:W-:-:S05]  /*2c60*/  UMOV UR6, URZ ;  /* 0x0000003f00067c82 */ /* 0x000fca0008000000 */
.L_x_18:
[----:B------:R-:W-:Y:S01]  /*2c70*/  UIADD3 UR16, UR5, 0x1, URZ ;  /* 0x0000000105107890 */ /* 0x000fe2000fffe03f */
[----:B------:R-:W-:-:S03]  /*2c80*/  UMOV UR8, 0x1 ;  /* 0x0000000100087882 */ /* 0x000fc60000000000 */
[----:B------:R-:W-:-:S04]  /*2c90*/  UISETP.NE.AND UP0, UPT, UR16, 0x4, UPT ;  /* 0x000000041000788c */ /* 0x000fc8000bf05270 */
[----:B------:R-:W-:Y:S02]  /*2ca0*/  USEL UR17, URZ, 0x1, UP0 ;  /* 0x000000013f117887 */ /* 0x000fe40008000000 */
[----:B------:R-:W-:Y:S02]  /*2cb0*/  USEL UR16, UR16, URZ, UP0 ;  /* 0x0000003f10107287 */ /* 0x000fe40008000000 */
[----:B------:R-:W-:-:S12]  /*2cc0*/  ULOP3.LUT UR17, UR4, UR17, URZ, 0x3c, !UPT ;  /* 0x0000001104117292 */ /* 0x000fd8000f8e3c3f */
.L_x_13:
[----:B------:R-:W-:-:S04]  /*2cd0*/  UISETP.LT.AND UP0, UPT, UR12, 0x1, UPT ;  /* 0x000000010c00788c */ /* 0x000fc8000bf01270 */
[----:B------:R-:W-:-:S04]  /*2ce0*/  USEL UR9, UR12, 0x1, UP0 ;  /* 0x000000010c097887 */ /* 0x000fc80008000000 */
[----:B------:R-:W-:-:S04]  /*2cf0*/  UIADD3 UR19, UR12, -UR9, URZ ;  /* 0x800000090c137290 */ /* 0x000fc8000fffe03f */
[----:B------:R-:W-:-:S06]  /*2d00*/  UISETP.GE.AND UP0, UPT, UR19, 0x1, UPT ;  /* 0x000000011300788c */ /* 0x000fcc000bf06270 */
[----:B------:R-:W-:-:S13]  /*2d10*/  PLOP3.LUT P0, PT, PT, PT, UP0, 0x80, 0x0 ;  /* 0x000000000000781c */ /* 0x000fda0003f0f008 */
[----:B------:R-:W-:Y:S05]  /*2d20*/  @!P0 BRA `(.L_x_19) ;  /* 0x0000001000b88947 */ /* 0x000fea0003800000 */
[----:B------:R-:W-:Y:S01]  /*2d30*/  UMOV UR18, UR5 ;  /* 0x0000000500127c82 */ /* 0x000fe20008000000 */
[----:B------:R-:W-:-:S05]  /*2d40*/  ULDC UR27, c[0x0][0x50c] ;  /* 0x00014300001b7ab9 */ /* 0x000fca0000000800 */
.L_x_27:
[----:B------:R-:W-:-:S06]  /*2d50*/  UISETP.NE.AND UP0, UPT, UR25, 0x3, UPT ;  /* 0x000000031900788c */ /* 0x000fcc000bf05270 */
[----:B------:R-:W-:-:S13]  /*2d60*/  PLOP3.LUT P1, PT, PT, PT, UP0, 0x80, 0x0 ;  /* 0x000000000000781c */ /* 0x000fda0003f2f008 */
[----:B-1---5:R-:W-:Y:S05]  /*2d70*/  @!P1 BRA `(.L_x_20) ;  /* 0x0000000000049947 */ /* 0x022fea0003800000 */
[----:B------:R-:W-:Y:S01]  /*2d80*/  BPT.TRAP 0x1 ;  /* 0x000000040000795c */ /* 0x000fe20000300000 */
.L_x_20:
[----:B------:R-:W1:Y:S01]  /*2d90*/  S2UR UR9, SR_CgaCtaId ;  /* 0x00000000000979c3 */ /* 0x000e620000008800 */
[----:B------:R-:W-:Y:S01]  /*2da0*/  UMOV UR14, 0x400 ;  /* 0x00000400000e7882 */ /* 0x000fe20000000000 */
[----:B------:R-:W-:-:S05]  /*2db0*/  IMAD.U32 R229, RZ, RZ, UR17 ;  /* 0x00000011ffe57e24 */ /* 0x000fca000f8e00ff */
[----:B------:R-:W-:Y:S01]  /*2dc0*/  SHF.L.U32 R229, R229, 0x1f, RZ ;  /* 0x0000001fe5e57819 */ /* 0x000fe200000006ff */
[----:B-1----:R-:W-:-:S04]  /*2dd0*/  ULEA UR14, UR9, UR14, 0x18 ;  /* 0x0000000e090e7291 */ /* 0x002fc8000f8ec03f */
[----:B------:R-:W-:-:S09]  /*2de0*/  ULEA UR9, UR16, UR14, 0x3 ;  /* 0x0000000e10097291 */ /* 0x000fd2000f8e183f */
[----:B------:R1:W2:Y:S01]  /*2df0*/  SYNCS.PHASECHK.TRANS64.TRYWAIT P0, [UR9], R229 ;  /* 0x000000e5ff0075a7 */ /* 0x0002a20008000149 */
[----:B------:R-:W-:Y:S05]  /*2e00*/  @!P1 BRA `(.L_x_21) ;  /* 0x0000000000049947 */ /* 0x000fea0003800000 */
[----:B------:R-:W-:Y:S01]  /*2e10*/  BPT.TRAP 0x1 ;  /* 0x000000040000795c */ /* 0x000fe20000300000 */
.L_x_21:
[----:B--2---:R-:W-:Y:S05]  /*2e20*/  @P0 BRA `(.L_x_22) ;  /* 0x0000000000080947 */ /* 0x004fea0003800000 */
[----:B------:R-:W2:Y:S02]  /*2e30*/  SYNCS.PHASECHK.TRANS64.TRYWAIT P0, [UR9], R229 ;  /* 0x000000e5ff0075a7 */ /* 0x000ea40008000149 */
[----:B--2---:R-:W-:Y:S05]  /*2e40*/  @!P0 BRA `(.L_x_23) ;  /* 0x000000d0009c8947 */ /* 0x004fea0003800000 */
.L_x_22:
[----:B------:R-:W-:Y:S01]  /*2e50*/  UIADD3 UR9, UR14, 0x10100, URZ ;  /* 0x000101000e097890 */ /* 0x000fe2000fffe03f */
[----:B------:R-:W-:Y:S01]  /*2e60*/  WARPGROUP.ARRIVE ;  /* 0x00000000000079c5 */ /* 0x000fe20000000000 */
[----:B------:R-:W-:Y:S02]  /*2e70*/  UISETP.NE.AND UP0, UPT, UR7, URZ, UPT ;  /* 0x0000003f0700728c */ /* 0x000fe4000bf05270 */
[----:B------:R-:W-:Y:S02]  /*2e80*/  USHF.R.U32.HI UR9, URZ, 0x4, UR9 ;  /* 0x000000043f097899 */ /* 0x000fe40008011609 */
[----:B------:R-:W-:Y:S02]  /*2e90*/  USEL UR8, UR8, URZ, !UP0 ;  /* 0x0000003f08087287 */ /* 0x000fe4000c000000 */
[----:B------:R-:W-:Y:S02]  /*2ea0*/  ULOP3.LUT UR9, UR9, 0x3fff, URZ, 0xc0, !UPT ;  /* 0x00003fff09097892 */ /* 0x000fe4000f8ec03f */
[----:B------:R-:W-:-:S02]  /*2eb0*/  ULOP3.LUT UR7, UR15, 0x10000, URZ, 0xfc, !UPT ;  /* 0x000100000f077892 */ /* 0x000fc4000f8efc3f */
[----:B------:R-:W-:Y:S02]  /*2ec0*/  ULOP3.LUT UR9, UR9, 0x10000, URZ, 0xfc, !UPT ;  /* 0x0001000009097892 */ /* 0x000fe4000f8efc3f */
[----:B------:R-:W-:Y:S02]  /*2ed0*/  UISETP.NE.U32.AND UP0, UPT, UR8, URZ, UPT ;  /* 0x0000003f0800728c */ /* 0x000fe4000bf05070 */
[----:B------:R-:W-:Y:S02]  /*2ee0*/  ULEA UR7, UR16, UR7, 0xa ;  /* 0x0000000710077291 */ /* 0x000fe4000f8e503f */
[----:B------:R-:W-:Y:S01]  /*2ef0*/  ULEA UR26, UR16, UR9, 0xb ;  /* 0x00000009101a7291 */ /* 0x000fe2000f8e583f */
[----:B------:R-:W-:Y:S02]  /*2f00*/  UMOV UR11, 0x40000040 ;  /* 0x40000040000b7882 */ /* 0x000fe40000000000 */
[----:B------:R-:W-:Y:S01]  /*2f10*/  UMOV UR9, 0x40000040 ;  /* 0x4000004000097882 */ /* 0x000fe20000000000 */
[----:B------:R-:W-:Y:S01]  /*2f20*/  UIADD3 UR6, UR6, 0x4, URZ ;  /* 0x0000000406067890 */ /* 0x000fe2000fffe03f */
[----:B------:R-:W-:-:S02]  /*2f30*/  UMOV UR8, UR7 ;  /* 0x0000000700087c82 */ /* 0x000fc40008000000 */
[----:B------:R-:W-:Y:S02]  /*2f40*/  UMOV UR10, UR26 ;  /* 0x0000001a000a7c82 */ /* 0x000fe40008000000 */
[----:B------:R-:W-:Y:S01]  /*2f50*/  QGMMA.64x256x32.F32.E5M2.E5M2 R24, gdesc[UR8], R24, UP0 ;  /* 0x03e00000081879f3 */ /* 0x000fe2000bf03818 */
[----:B------:R-:W-:Y:S02]  /*2f60*/  UIADD3 UR8, UR7, 0x2, URZ ;  /* 0x0000000207087890 */ /* 0x000fe4000fffe03f */
[----:B------:R-:W-:Y:S01]  /*2f70*/  UIADD3 UR10, UR26, 0x2, URZ ;  /* 0x000000021a0a7890 */ /* 0x000fe2000fffe03f */
[----:B------:R-:W-:Y:S01]  /*2f80*/  UMOV UR9, 0x40000040 ;  /* 0x4000004000097882 */ /* 0x000fe20000000000 */
[----:B------:R-:W-:Y:S01]  /*2f90*/  UMOV UR11, 0x40000040 ;  /* 0x40000040000b7882 */ /* 0x000fe20000000000 */
[----:B------:R-:W-:-:S15]  /*2fa0*/  UISETP.NE.AND UP0, UPT, UR6, UR27, UPT ;  /* 0x0000001b0600728c */ /* 0x000fde000bf05270 */
[----:B------:R-:W-:-:S07]  /*2fb0*/  NOP ;  /* 0x0000000000007918 */ /* 0x000fce0000000000 */
[----:B------:R-:W-:Y:S01]  /*2fc0*/  QGMMA.64x256x32.F32.E5M2.E5M2 R24, gdesc[UR8], R24 ;  /* 0x03e00000081879f3 */ /* 0x000fe20008703818 */
[----:B------:R-:W-:Y:S02]  /*2fd0*/  UIADD3 UR8, UR7, 0x4, URZ ;  /* 0x0000000407087890 */ /* 0x000fe4000fffe03f */
[----:B------:R-:W-:Y:S01]  /*2fe0*/  UIADD3 UR10, UR26, 0x4, URZ ;  /* 0x000000041a0a7890 */ /* 0x000fe2000fffe03f */
[----:B------:R-:W-:Y:S01]  /*2ff0*/  UMOV UR9, 0x40000040 ;  /* 0x4000004000097882 */ /* 0x000fe20000000000 */
[----:B------:R-:W-:-:S15]  /*3000*/  UMOV UR11, 0x40000040 ;  /* 0x40000040000b7882 */ /* 0x000fde0000000000 */
[----:B------:R-:W-:-:S08]  /*3010*/  NOP ;  /* 0x0000000000007918 */ /* 0x000fd00000000000 */
[----:B------:R-:W-:Y:S01]  /*3020*/  QGMMA.64x256x32.F32.E5M2.E5M2 R24, gdesc[UR8], R24 ;  /* 0x03e00000081879f3 */ /* 0x000fe20008703818 */
[----:B------:R-:W-:Y:S02]  /*3030*/  UIADD3 UR8, UR7, 0x6, URZ ;  /* 0x0000000607087890 */ /* 0x000fe4000fffe03f */
[----:B------:R-:W-:Y:S01]  /*3040*/  UIADD3 UR10, UR26, 0x6, URZ ;  /* 0x000000061a0a7890 */ /* 0x000fe2000fffe03f */
[----:B------:R-:W-:Y:S01]  /*3050*/  UMOV UR9, 0x40000040 ;  /* 0x4000004000097882 */ /* 0x000fe20000000000 */
[----:B------:R-:W-:Y:S01]  /*3060*/  UMOV UR11, 0x40000040 ;  /* 0x40000040000b7882 */ /* 0x000fe20000000000 */
[----:B------:R-:W-:-:S06]  /*3070*/  USEL UR7, URZ, 0x1, UP0 ;  /* 0x000000013f077887 */ /* 0x000fcc0008000000 */
[----:B------:R-:W-:-:S15]  /*3080*/  ISETP.NE.AND P0, PT, RZ, UR7, PT ;  /* 0x00000007ff007c0c */ /* 0x000fde000bf05270 */
[----:B------:R-:W-:-:S01]  /*3090*/  NOP ;  /* 0x0000000000007918 */ /* 0x000fc20000000000 */
[----:B------:R-:W-:Y:S03]  /*30a0*/  QGMMA.64x256x32.F32.E5M2.E5M2 R24, gdesc[UR8], R24, gsb0 ;  /* 0x03e00000081879f3 */ /* 0x000fe60008003818 */
[----:B------:R-:W-:Y:S02]  /*30b0*/  WARPGROUP.DEPBAR.LE gsb0, 0x1 ;  /* 0x00008000000079c5 */ /* 0x000fe40000010100 */
[----:B------:R-:W-:Y:S05]  /*30c0*/  @!P0 BRA `(.L_x_24) ;  /* 0x0000000c00708947 */ /* 0x000fea0003800000 */
[----:B------:R-:W-:Y:S02]  /*30d0*/  WARPGROUP.DEPBAR.LE gsb0, 0x0 ;  /* 0x00008000000079c5 */ /* 0x000fe40000010000 */
[----:B-----5:R-:W-:-:S01]  /*30e0*/  FADD R227, R25, R227 ;  /* 0x000000e319e37221 */ /* 0x020fc20000000000 */
[----:B------:R-:W-:Y:S01]  /*30f0*/  FADD R226, R26, R226 ;  /* 0x000000e21ae27221 */ /* 0x000fe20000000000 */
[----:B------:R-:W-:-:S01]  /*3100*/  FADD R225, R27, R225 ;  /* 0x000000e11be17221 */ /* 0x000fc20000000000 */
[----:B------:R-:W-:Y:S01]  /*3110*/  FADD R224, R28, R224 ;  /* 0x000000e01ce07221 */ /* 0x000fe20000000000 */
[----:B------:R-:W-:-:S01]  /*3120*/  FADD R223, R29, R223 ;  /* 0x000000df1ddf7221 */ /* 0x000fc20000000000 */
[----:B------:R2:W-:Y:S01]  /*3130*/  STL [R1+0x80], R227 ;  /* 0x000080e301007387 */ /* 0x0005e20000100800 */
[----:B------:R-:W-:-:S01]  /*3140*/  FADD R222, R30, R222 ;  /* 0x000000de1ede7221 */ /* 0x000fc20000000000 */
[----:B------:R-:W-:Y:S01]  /*3150*/  FADD R221, R31, R221 ;  /* 0x000000dd1fdd7221 */ /* 0x000fe20000000000 */
[----:B------:R-:W-:-:S01]  /*3160*/  FADD R220, R32, R220 ;  /* 0x000000dc20dc7221 */ /* 0x000fc20000000000 */
[----:B------:R-:W-:Y:S01]  /*3170*/  FADD R219, R33, R219 ;  /* 0x000000db21db7221 */ /* 0x000fe20000000000 */
[----:B------:R-:W-:-:S01]  /*3180*/  FADD R218, R34, R218 ;  /* 0x000000da22da7221 */ /* 0x000fc20000000000 */
[----:B------:R-:W-:Y:S01]  /*3190*/  FADD R217, R35, R217 ;  /* 0x000000d923d97221 */ /* 0x000fe20000000000 */
[----:B------:R-:W-:-:S01]  /*31a0*/  FADD R216, R36, R216 ;  /* 0x000000d824d87221 */ /* 0x000fc20000000000 */
[----:B------:R-:W-:Y:S01]  /*31b0*/  FADD R215, R37, R215 ;  /* 0x000000d725d77221 */ /* 0x000fe20000000000 */
[----:B------:R-:W-:-:S01]  /*31c0*/  FADD R214, R38, R214 ;  /* 0x000000d626d67221 */ /* 0x000fc20000000000 */
[----:B--2---:R-:W2:Y:S01]  /*31d0*/  LDL.LU R227, [R1+0x28] ;  /* 0x0000280001e37983 */ /* 0x004ea20000300800 */
[----:B------:R-:W-:-:S01]  /*31e0*/  FADD R213, R39, R213 ;  /* 0x000000d527d57221 */ /* 0x000fc20000000000 */
[----:B------:R-:W-:Y:S01]  /*31f0*/  FADD R212, R40, R212 ;  /* 0x000000d428d47221 */ /* 0x000fe20000000000 */
[----:B------:R-:W-:-:S01]  /*3200*/  FADD R211, R41, R211 ;  /* 0x000000d329d37221 */ /* 0x000fc20000000000 */
[----:B------:R3:W-:Y:S01]  /*3210*/  STL [R1+0x84], R226 ;  /* 0x000084e201007387 */ /* 0x0007e20000100800 */
[----:B------:R-:W-:-:S03]  /*3220*/  FADD R228, R24, R228 ;  /* 0x000000e418e47221 */ /* 0x000fc60000000000 */
[----:B---3--:R-:W3:Y:S04]  /*3230*/  LDL.LU R226, [R1+0x24] ;  /* 0x0000240001e27983 */ /* 0x008ee80000300800 */
[----:B------:R4:W-:Y:S04]  /*3240*/  STL [R1+0x88], R225 ;  /* 0x000088e101007387 */ /* 0x0009e80000100800 */
[----:B----4-:R-:W4:Y:S04]  /*3250*/  LDL.LU R225, [R1+0x20] ;  /* 0x0000200001e17983 */ /* 0x010f280000300800 */
[----:B------:R0:W-:Y:S04]  /*3260*/  STL [R1+0x8c], R224 ;  /* 0x00008ce001007387 */ /* 0x0001e80000100800 */
[----:B0-----:R-:W4:Y:S04]  /*3270*/  LDL.LU R224, [R1+0x1c] ;  /* 0x00001c0001e07983 */ /* 0x001f280000300800 */
        /* <DEDUP_REMOVED lines=13> */
[----:B0-----:R-:W4:Y:S04]  /*3350*/  LDL.LU R217, [R1] ;  /* 0x0000000001d97983 */ /* 0x001f280000300800 */
[----:B------:R-:W-:Y:S04]  /*3360*/  STL [R1+0xac], R216 ;  /* 0x0000acd801007387 */ /* 0x000fe80000100800 */
[----:B------:R-:W-:Y:S04]  /*3370*/  STL [R1+0xb0], R215 ;  /* 0x0000b0d701007387 */ /* 0x000fe80000100800 */
[----:B------:R-:W-:Y:S04]  /*3380*/  STL [R1+0xb4], R214 ;  /* 0x0000b4d601007387 */ /* 0x000fe80000100800 */
[----:B------:R-:W-:Y:S04]  /*3390*/  STL [R1+0xb8], R213 ;  /* 0x0000b8d501007387 */ /* 0x000fe80000100800 */
[----:B------:R-:W-:Y:S04]  /*33a0*/  STL [R1+0xbc], R212 ;  /* 0x0000bcd401007387 */ /* 0x000fe80000100800 */
[----:B------:R0:W-:Y:S01]  /*33b0*/  STL [R1+0xc0], R211 ;  /* 0x0000c0d301007387 */ /* 0x0001e20000100800 */
[----:B--2---:R-:W-:-:S01]  /*33c0*/  FADD R227, R134, R227 ;  /* 0x000000e386e37221 */ /* 0x004fc20000000000 */
[----:B---3--:R-:W-:Y:S01]  /*33d0*/  FADD R226, R133, R226 ;  /* 0x000000e285e27221 */ /* 0x008fe20000000000 */
[----:B----4-:R-:W-:-:S01]  /*33e0*/  FADD R225, R132, R225 ;  /* 0x000000e184e17221 */ /* 0x010fc20000000000 */
[----:B------:R-:W-:Y:S01]  /*33f0*/  FADD R224, R131, R224 ;  /* 0x000000e083e07221 */ /* 0x000fe20000000000 */
[----:B------:R-:W-:-:S01]  /*3400*/  FADD R223, R130, R223 ;  /* 0x000000df82df7221 */ /* 0x000fc20000000000 */
[----:B------:R-:W-:Y:S01]  /*3410*/  FADD R222, R129, R222 ;  /* 0x000000de81de7221 */ /* 0x000fe20000000000 */
[----:B------:R-:W-:-:S01]  /*3420*/  FADD R221, R128, R221 ;  /* 0x000000dd80dd7221 */ /* 0x000fc20000000000 */
[----:B------:R-:W-:Y:S01]  /*3430*/  FADD R220, R127, R220 ;  /* 0x000000dc7fdc7221 */ /* 0x000fe20000000000 */
[----:B------:R-:W-:-:S01]  /*3440*/  FADD R219, R126, R219 ;  /* 0x000000db7edb7221 */ /* 0x000fc20000000000 */
[----:B------:R-:W-:Y:S01]  /*3450*/  FADD R218, R125, R218 ;  /* 0x000000da7dda7221 */ /* 0x000fe20000000000 */
[----:B------:R-:W-:-:S05]  /*3460*/  FADD R217, R124, R217 ;  /* 0x000000d97cd97221 */ /* 0x000fca0000000000 */
[----:B------:R2:W-:Y:S04]  /*3470*/  STL [R1], R217 ;  /* 0x000000d901007387 */ /* 0x0005e80000100800 */
[----:B------:R3:W-:Y:S04]  /*3480*/  STL [R1+0x4], R218 ;  /* 0x000004da01007387 */ /* 0x0007e80000100800 */
[----:B------:R4:W-:Y:S04]  /*3490*/  STL [R1+0x8], R219 ;  /* 0x000008db01007387 */ /* 0x0009e80000100800 */
[----:B------:R1:W-:Y:S04]  /*34a0*/  STL [R1+0xc], R220 ;  /* 0x00000cdc01007387 */ /* 0x0003e80000100800 */
[----:B------:R1:W-:Y:S04]  /*34b0*/  STL [R1+0x10], R221 ;  /* 0x000010dd01007387 */ /* 0x0003e80000100800 */
[----:B------:R1:W-:Y:S04]  /*34c0*/  STL [R1+0x14], R222 ;  /* 0x000014de01007387 */ /* 0x0003e80000100800 */
[----:B------:R1:W-:Y:S04]  /*34d0*/  STL [R1+0x18], R223 ;  /* 0x000018df01007387 */ /* 0x0003e80000100800 */
[----:B------:R1:W-:Y:S04]  /*34e0*/  STL [R1+0x1c], R224 ;  /* 0x00001ce001007387 */ /* 0x0003e80000100800 */
[----:B0-----:R-:W4:Y:S04]  /*34f0*/  LDL.LU R211, [R1+0x2c] ;  /* 0x00002c0001d37983 */ /* 0x001f280000300800 */
[----:B------:R0:W-:Y:S04]  /*3500*/  STL [R1+0x20], R225 ;  /* 0x000020e101007387 */ /* 0x0001e80000100800 */
[----:B------:R-:W4:Y:S04]  /*3510*/  LDL.LU R212, [R1+0x30] ;  /* 0x0000300001d47983 */ /* 0x000f280000300800 */
[----:B------:R0:W-:Y:S04]  /*3520*/  STL [R1+0x24], R226 ;  /* 0x000024e201007387 */ /* 0x0001e80000100800 */
[----:B------:R-:W4:Y:S04]  /*3530*/  LDL.LU R213, [R1+0x34] ;  /* 0x0000340001d57983 */ /* 0x000f280000300800 */
[----:B------:R0:W-:Y:S04]  /*3540*/  STL [R1+0x28], R227 ;  /* 0x000028e301007387 */ /* 0x0001e80000100800 */
[----:B------:R-:W4:Y:S04]  /*3550*/  LDL.LU R214, [R1+0x38] ;  /* 0x0000380001d67983 */ /* 0x000f280000300800 */
[----:B------:R-:W4:Y:S04]  /*3560*/  LDL.LU R215, [R1+0x3c] ;  /* 0x00003c0001d77983 */ /* 0x000f280000300800 */
[----:B------:R-:W4:Y:S04]  /*3570*/  LDL.LU R216, [R1+0x40] ;  /* 0x0000400001d87983 */ /* 0x000f280000300800 */
[----:B--2---:R-:W2:Y:S04]  /*3580*/  LDL.LU R217, [R1+0x44] ;  /* 0x0000440001d97983 */ /* 0x004ea80000300800 */
[----:B---3--:R-:W3:Y:S04]  /*3590*/  LDL.LU R218, [R1+0x48] ;  /* 0x0000480001da7983 */ /* 0x008ee80000300800 */
[----:B----4-:R-:W4:Y:S04]  /*35a0*/  LDL.LU R219, [R1+0x4c] ;  /* 0x00004c0001db7983 */ /* 0x010f280000300800 */
[----:B-1----:R-:W4:Y:S04]  /*35b0*/  LDL.LU R220, [R1+0x50] ;  /* 0x0000500001dc7983 */ /* 0x002f280000300800 */
[----:B------:R-:W4:Y:S04]  /*35c0*/  LDL.LU R221, [R1+0x54] ;  /* 0x0000540001dd7983 */ /* 0x000f280000300800 */
[----:B------:R-:W4:Y:S04]  /*35d0*/  LDL.LU R222, [R1+0x58] ;  /* 0x0000580001de7983 */ /* 0x000f280000300800 */
[----:B------:R-:W4:Y:S04]  /*35e0*/  LDL.LU R223, [R1+0x5c] ;  /* 0x00005c0001df7983 */ /* 0x000f280000300800 */
[----:B------:R-:W4:Y:S04]  /*35f0*/  LDL.LU R224, [R1+0x60] ;  /* 0x0000600001e07983 */ /* 0x000f280000300800 */
[----:B0-----:R-:W4:Y:S04]  /*3600*/  LDL.LU R225, [R1+0x64] ;  /* 0x0000640001e17983 */ /* 0x001f280000300800 */
[----:B------:R-:W4:Y:S04]  /*3610*/  LDL.LU R226, [R1+0x68] ;  /* 0x0000680001e27983 */ /* 0x000f280000300800 */
[----:B------:R-:W4:Y:S01]  /*3620*/  LDL.LU R227, [R1+0x6c] ;  /* 0x00006c0001e37983 */ /* 0x000f220000300800 */
[----:B------:R-:W-:-:S05]  /*3630*/  FADD R211, R135, R211 ;  /* 0x000000d387d37221 */ /* 0x000fca0000000000 */
[----:B------:R0:W-:Y:S01]  /*3640*/  STL [R1+0x2c], R211 ;  /* 0x00002cd301007387 */ /* 0x0001e20000100800 */
[----:B------:R-:W-:-:S03]  /*3650*/  FADD R212, R136, R212 ;  /* 0x000000d488d47221 */ /* 0x000fc60000000000 */
[----:B0-----:R0:W5:Y:S01]  /*3660*/  LDL.LU R211, [R1+0xc0] ;  /* 0x0000c00001d37983 */ /* 0x0011620000300800 */
[----:B------:R-:W-:-:S03]  /*3670*/  FADD R213, R137, R213 ;  /* 0x000000d589d57221 */ /* 0x000fc60000000000 */
[----:B------:R1:W-:Y:S01]  /*3680*/  STL [R1+0x30], R212 ;  /* 0x000030d401007387 */ /* 0x0003e20000100800 */
[----:B------:R-:W-:-:S01]  /*3690*/  FADD R214, R138, R214 ;  /* 0x000000d68ad67221 */ /* 0x000fc20000000000 */
[----:B------:R-:W-:Y:S02]  /*36a0*/  FADD R215, R139, R215 ;  /* 0x000000d78bd77221 */ /* 0x000fe40000000000 */
[----:B-1----:R0:W5:Y:S01]  /*36b0*/  LDL.LU R212, [R1+0xbc] ;  /* 0x0000bc0001d47983 */ /* 0x0021620000300800 */
[----:B------:R-:W-:-:S03]  /*36c0*/  FADD R216, R140, R216 ;  /* 0x000000d88cd87221 */ /* 0x000fc60000000000 */
[----:B------:R1:W-:Y:S01]  /*36d0*/  STL [R1+0x34], R213 ;  /* 0x000034d501007387 */ /* 0x0003e20000100800 */
[----:B--2---:R-:W-:-:S03]  /*36e0*/  FADD R217, R141, R217 ;  /* 0x000000d98dd97221 */ /* 0x004fc60000000000 */
[----:B-1----:R0:W5:Y:S01]  /*36f0*/  LDL.LU R213, [R1+0xb8] ;  /* 0x0000b80001d57983 */ /* 0x0021620000300800 */
[----:B---3--:R-:W-:-:S03]  /*3700*/  FADD R218, R142, R218 ;  /* 0x000000da8eda7221 */ /* 0x008fc60000000000 */
[----:B------:R1:W-:Y:S01]  /*3710*/  STL [R1+0x38], R214 ;  /* 0x000038d601007387 */ /* 0x0003e20000100800 */
[----:B----4-:R-:W-:-:S01]  /*3720*/  FADD R219, R143, R219 ;  /* 0x000000db8fdb7221 */ /* 0x010fc20000000000 */
[----:B------:R-:W-:Y:S02]  /*3730*/  FADD R220, R144, R220 ;  /* 0x000000dc90dc7221 */ /* 0x000fe40000000000 */
[----:B-1----:R0:W5:Y:S04]  /*3740*/  LDL.LU R214, [R1+0xb4] ;  /* 0x0000b40001d67983 */ /* 0x0021680000300800 */
[----:B------:R1:W-:Y:S01]  /*3750*/  STL [R1+0x3c], R215 ;  /* 0x00003cd701007387 */ /* 0x0003e20000100800 */
[----:B------:R-:W-:-:S01]  /*3760*/  FADD R221, R145, R221 ;  /* 0x000000dd91dd7221 */ /* 0x000fc20000000000 */
[----:B------:R-:W-:-:S02]  /*3770*/  FADD R222, R146, R222 ;  /* 0x000000de92de7221 */ /* 0x000fc40000000000 */
[----:B-1----:R0:W5:Y:S04]  /*3780*/  LDL.LU R215, [R1+0xb0] ;  /* 0x0000b00001d77983 */ /* 0x0021680000300800 */
[----:B------:R1:W-:Y:S01]  /*3790*/  STL [R1+0x40], R216 ;  /* 0x000040d801007387 */ /* 0x0003e20000100800 */
[----:B------:R-:W-:-:S03]  /*37a0*/  FADD R223, R147, R223 ;  /* 0x000000df93df7221 */ /* 0x000fc60000000000 */
        /* <DEDUP_REMOVED lines=13> */
[----:B------:R1:W-:Y:S04]  /*3880*/  STL [R1+0x54], R221 ;  /* 0x000054dd01007387 */ /* 0x0003e80000100800 */
        /* <DEDUP_REMOVED lines=12> */
[----:B-1----:R0:W5:Y:S01]  /*3950*/  LDL.LU R227, [R1+0x80] ;  /* 0x0000800001e37983 */ /* 0x0021620000300800 */
        /* <DEDUP_REMOVED lines=82> */
[----:B0-----:R-:W-:-:S06]  /*3e80*/  UMOV UR6, URZ ;  /* 0x0000003f00067c82 */ /* 0x001fcc0008000000 */
.L_x_24:
[----:B------:R-:W-:Y:S05]  /*3e90*/  @!P1 BRA `(.L_x_25) ;  /* 0x0000000000049947 */ /* 0x000fea0003800000 */
[----:B------:R-:W-:Y:S01]  /*3ea0*/  BPT.TRAP 0x1 ;  /* 0x000000040000795c */ /* 0x000fe20000300000 */
.L_x_25:
[----:B------:R-:W-:Y:S02]  /*3eb0*/  UISETP.GT.U32.AND UP0, UPT, UR13, 0x1, UPT ;  /* 0x000000010d00788c */ /* 0x000fe4000bf04070 */
[----:B------:R-:W-:-:S04]  /*3ec0*/  ULEA UR8, UR18, UR14, 0x3 ;  /* 0x0000000e12087291 */ /* 0x000fc8000f8e183f */
[----:B------:R-:W-:Y:S01]  /*3ed0*/  UIADD3 UR8, UR8, 0x20, URZ ;  /* 0x0000002008087890 */ /* 0x000fe2000fffe03f */
[----:B------:R-:W-:-:S03]  /*3ee0*/  PLOP3.LUT P0, PT, PT, PT, UP0, 0x80, 0x0 ;  /* 0x000000000000781c */ /* 0x000fc60003f0f008 */
[----:B------:R-:W-:-:S09]  /*3ef0*/  UPRMT UR8, URZ, 0x654, UR8 ;  /* 0x000006543f087896 */ /* 0x000fd20008000008 */
[----:B------:R-:W-:Y:S01]  /*3f00*/  SYNCS.ARRIVE.TRANS64.RED.A1T0 RZ, [UR8], RZ ;  /* 0x000000ffffff79a7 */ /* 0x000fe20008100408 */
[----:B------:R-:W-:Y:S05]  /*3f10*/  @P0 BRA `(.L_x_26) ;  /* 0x0000000000040947 */ /* 0x000fea0003800000 */
[----:B------:R-:W-:Y:S01]  /*3f20*/  BPT.TRAP 0x1 ;  /* 0x000000040000795c */ /* 0x000fe20000300000 */
.L_x_26:
[----:B------:R-:W-:Y:S02]  /*3f30*/  UISETP.GT.AND UP2, UPT, UR19, 0x1, UPT ;  /* 0x000000011300788c */ /* 0x000fe4000bf44270 */
[----:B------:R-:W-:Y:S02]  /*3f40*/  UIADD3 UR16, UR16, 0x1, URZ ;  /* 0x0000000110107890 */ /* 0x000fe4000fffe03f */
[----:B------:R-:W-:Y:S02]  /*3f50*/  UIADD3 UR18, UR18, 0x1, URZ ;  /* 0x0000000112127890 */ /* 0x000fe4000fffe03f */
[----:B------:R-:W-:Y:S01]  /*3f60*/  PLOP3.LUT P0, PT, PT, PT, UP2, 0x80, 0x0 ;  /* 0x000000000000781c */ /* 0x000fe20003f0f028 */
[----:B------:R-:W-:Y:S02]  /*3f70*/  UISETP.NE.AND UP0, UPT, UR16, 0x4, UPT ;  /* 0x000000041000788c */ /* 0x000fe4000bf05270 */
[----:B------:R-:W-:Y:S02]  /*3f80*/  UIADD3 UR9, UR19, -0x1, URZ ;  /* 0xffffffff13097890 */ /* 0x000fe4000fffe03f */
[----:B------:R-:W-:-:S02]  /*3f90*/  USEL UR8, URZ, 0x1, UP0 ;  /* 0x000000013f087887 */ /* 0x000fc40008000000 */
[----:B------:R-:W-:Y:S02]  /*3fa0*/  UISETP.NE.AND UP1, UPT, UR18, 0x4, UPT ;  /* 0x000000041200788c */ /* 0x000fe4000bf25270 */
[----:B------:R-:W-:Y:S02]  /*3fb0*/  ULOP3.LUT UR17, UR17, UR8, URZ, 0x3c, !UPT ;  /* 0x0000000811117292 */ /* 0x000fe4000f8e3c3f */
[----:B------:R-:W-:Y:S02]  /*3fc0*/  USEL UR16, UR16, URZ, UP0 ;  /* 0x0000003f10107287 */ /* 0x000fe40008000000 */
[----:B------:R-:W-:Y:S01]  /*3fd0*/  USEL UR18, UR18, URZ, UP1 ;  /* 0x0000003f12127287 */ /* 0x000fe20008800000 */
[----:B------:R-:W-:Y:S01]  /*3fe0*/  UMOV UR8, 0x1 ;  /* 0x0000000100087882 */ /* 0x000fe20000000000 */
[----:B------:R-:W-:Y:S01]  /*3ff0*/  UMOV UR19, UR9 ;  /* 0x0000000900137c82 */ /* 0x000fe20008000000 */
[----:B------:R-:W-:Y:S09]  /*4000*/  @P0 BRA `(.L_x_27) ;  /* 0xffffffec00500947 */ /* 0x000ff2000383ffff */
.L_x_19:
[----:B------:R-:W-:-:S04]  /*4010*/  UISETP.NE.AND UP0, UPT, UR6, URZ, UPT ;  /* 0x0000003f0600728c */ /* 0x000fc8000bf05270 */
[----:B------:R-:W-:-:S06]  /*4020*/  USEL UR6, URZ, 0x1, !UP0 ;  /* 0x000000013f067887 */ /* 0x000fcc000c000000 */
[----:B------:R-:W-:-:S13]  /*4030*/  ISETP.NE.AND P0, PT, RZ, UR6, PT ;  /* 0x00000006ff007c0c */ /* 0x000fda000bf05270 */
[----:B------:R-:W-:Y:S05]  /*4040*/  @!P0 BRA `(.L_x_28) ;  /* 0x0000000c00c48947 */ /* 0x000fea0003800000 */
[----:B------:R-:W-:Y:S02]  /*4050*/  WARPGROUP.DEPBAR.LE gsb0, 0x0 ;  /* 0x00008000000079c5 */ /* 0x000fe40000010000 */
[----:B-----5:R-:W-:Y:S01]  /*4060*/  FADD R227, R25, R227 ;  /* 0x000000e319e37221 */ /* 0x020fe20000000000 */
[----:B------:R-:W-:-:S04]  /*4070*/  FADD R228, R24, R228 ;  /* 0x000000e418e47221 */ /* 0x000fc80000000000 */
[----:B------:R2:W-:Y:S04]  /*4080*/  STL [R1+0x80], R227 ;  /* 0x000080e301007387 */ /* 0x0005e80000100800 */
[----:B--2---:R-:W2:Y:S04]  /*4090*/  LDL.LU R227, [R1+0x6c] ;  /* 0x00006c0001e37983 */ /* 0x004ea80000300800 */
[----:B--2---:R2:W-:Y:S04]  /*40a0*/  STL [R1+0x84], R227 ;  /* 0x000084e301007387 */ /* 0x0045e80000100800 */
        /* <DEDUP_REMOVED lines=52> */
[----:B--2---:R-:W2:Y:S01]  /*43f0*/  LDL.LU R227, [R1] ;  /* 0x0000000001e37983 */ /* 0x004ea20000300800 */
[----:B------:R-:W-:Y:S01]  /*4400*/  FADD R226, R26, R226 ;  /* 0x000000e21ae27221 */ /* 0x000fe20000000000 */
        /* <DEDUP_REMOVED lines=97> */
[----:B--2---:R-:W-:-:S05]  /*4a20*/  FADD R227, R124, R227 ;  /* 0x000000e37ce37221 */ /* 0x004fca0000000000 */
[----:B------:R2:W-:Y:S04]  /*4a30*/  STL [R1], R227 ;  /* 0x000000e301007387 */ /* 0x0005e80000100800 */
[----:B--2---:R-:W2:Y:S02]  /*4a40*/  LDL.LU R227, [R1+0xec] ;  /* 0x0000ec0001e37983 */ /* 0x004ea40000300800 */
[----:B--2---:R-:W-:-:S05]  /*4a50*/  FADD R227, R125, R227 ;  /* 0x000000e37de37221 */ /* 0x004fca0000000000 */
[----:B------:R2:W-:Y:S04]  /*4a60*/  STL [R1+0x4], R227 ;  /* 0x000004e301007387 */ /* 0x0005e80000100800 */
        /* <DEDUP_REMOVED lines=78> */
[----:B--2---:R2:W5:Y:S02]  /*4f50*/  LDL.LU R227, [R1+0x80] ;  /* 0x0000800001e37983 */ /* 0x0045640000300800 */
.L_x_28:
[----:B------:R-:W-:Y:S02]  /*4f60*/  WARPGROUP.DEPBAR.LE gsb0, 0x0 ;  /* 0x00008000000079c5 */ /* 0x000fe40000010000 */
[----:B------:R-:W3:Y:S02]  /*4f70*/  LDC R24, c[0x0][0x28c] ;  /* 0x0000a300ff187b82 */ /* 0x000ee40000000800 */
[----:B---3--:R-:W-:-:S13]  /*4f80*/  ISETP.GE.AND P0, PT, R24, 0x1, PT ;  /* 0x000000011800780c */ /* 0x008fda0003f06270 */
[----:B------:R-:W-:Y:S05]  /*4f90*/  @!P0 BRA `(.L_x_29) ;  /* 0x0000000000408947 */ /* 0x000fea0003800000 */
[----:B------:R-:W-:-:S06]  /*4fa0*/  UISETP.NE.AND UP0, UPT, UR25, 0x3, UPT ;  /* 0x000000031900788c */ /* 0x000fcc000bf05270 */
[----:B------:R-:W-:-:S13]  /*4fb0*/  PLOP3.LUT P0, PT, PT, PT, UP0, 0x80, 0x0 ;  /* 0x000000000000781c */ /* 0x000fda0003f0f008 */
[----:B------:R-:W-:Y:S05]  /*4fc0*/  @!P0 BRA `(.L_x_30) ;  /* 0x0000000000048947 */ /* 0x000fea0003800000 */
[----:B------:R-:W-:Y:S01]  /*4fd0*/  BPT.TRAP 0x1 ;  /* 0x000000040000795c */ /* 0x000fe20000300000 */
.L_x_30:
[----:B------:R-:W-:-:S04]  /*4fe0*/  UISETP.LT.AND UP0, UPT, UR12, 0x1, UPT ;  /* 0x000000010c00788c */ /* 0x000fc8000bf01270 */
[----:B------:R-:W-:Y:S02]  /*4ff0*/  USEL UR6, UR12, 0x1, UP0 ;  /* 0x000000010c067887 */ /* 0x000fe40008000000 */
[----:B------:R-:W-:Y:S02]  /*5000*/  UISETP.GT.U32.AND UP0, UPT, UR13, 0x1, UPT ;  /* 0x000000010d00788c */ /* 0x000fe4000bf04070 */
[----:B------:R-:W-:-:S04]  /*5010*/  UIADD3 UR6, UR5, UR12, -UR6 ;  /* 0x0000000c05067290 */ /* 0x000fc8000fffe806 */
[----:B------:R-:W-:Y:S01]  /*5020*/  USHF.L.U32 UR6, UR6, 0x3, URZ ;  /* 0x0000000306067899 */ /* 0x000fe2000800063f */
[----:B------:R-:W-:-:S03]  /*5030*/  PLOP3.LUT P0, PT, PT, PT, UP0, 0x80, 0x0 ;  /* 0x000000000000781c */ /* 0x000fc60003f0f008 */
[----:B------:R-:W-:-:S04]  /*5040*/  ULOP3.LUT UR6, UR6, 0x18, URZ, 0xc0, !UPT ;  /* 0x0000001806067892 */ /* 0x000fc8000f8ec03f */
[----:B------:R-:W-:-:S04]  /*5050*/  UIADD3 UR6, UR14, 0x20, UR6 ;  /* 0x000000200e067890 */ /* 0x000fc8000fffe006 */
[----:B------:R-:W-:-:S09]  /*5060*/  UPRMT UR6, URZ, 0x654, UR6 ;  /* 0x000006543f067896 */ /* 0x000fd20008000006 */
[----:B------:R-:W-:Y:S01]  /*5070*/  SYNCS.ARRIVE.TRANS64.RED.A1T0 RZ, [UR6], RZ ;  /* 0x000000ffffff79a7 */ /* 0x000fe20008100406 */
[----:B------:R-:W-:Y:S05]  /*5080*/  @P0 BRA `(.L_x_29) ;  /* 0x0000000000040947 */ /* 0x000fea0003800000 */
[----:B------:R-:W-:Y:S01]  /*5090*/  BPT.TRAP 0x1 ;  /* 0x000000040000795c */ /* 0x000fe20000300000 */
.L_x_29:
[----:B------:R-:W-:Y:S01]  /*50a0*/  STL [R1+0x88], R3 ;  /* 0x0000880301007387 */ /* 0x000fe20000100800 */
[----:B------:R-:W3:Y:S01]  /*50b0*/  LDC R28, c[0x0][0x288] ;  /* 0x0000a200ff1c7b82 */ /* 0x000ee20000000800 */
[----:B------:R-:W-:Y:S02]  /*50c0*/  ULDC UR6, c[0x0][0x284] ;  /* 0x0000a10000067ab9 */ /* 0x000fe40000000800 */
[----:B------:R4:W-:Y:S04]  /*50d0*/  STL [R1+0x84], R2 ;  /* 0x0000840201007387 */ /* 0x0009e80000100800 */
[----:B----4-:R-:W4:Y:S04]  /*50e0*/  LDL.LU R2, [R1+0x7c] ;  /* 0x00007c0001027983 */ /* 0x010f280000300800 */
[----:B-----5:R0:W-:Y:S01]  /*50f0*/  STL [R1+0x80], R0 ;  /* 0x0000800001007387 */ /* 0x0201e20000100800 */
[----:B------:R-:W1:Y:S03]  /*5100*/  S2R R3, SR_TID.X ;  /* 0x0000000000037919 */ /* 0x000e660000002100 */
[----:B0-----:R-:W2:Y:S01]  /*5110*/  LDL.LU R0, [R1+0x78] ;  /* 0x0000780001007983 */ /* 0x001ea20000300800 */
[----:B-1----:R-:W-:-:S02]  /*5120*/  SHF.R.U32.HI R24, RZ, 0x2, R3 ;  /* 0x00000002ff187819 */ /* 0x002fc40000011603 */
[----:B------:R-:W-:Y:S02]  /*5130*/  LOP3.LUT R26, R3, 0x60, RZ, 0xc0, !PT ;  /* 0x00000060031a7812 */ /* 0x000fe400078ec0ff */
[----:B------:R-:W-:Y:S02]  /*5140*/  SHF.R.U32.HI R27, RZ, 0x7, R3 ;  /* 0x00000007ff1b7819 */ /* 0x000fe40000011603 */
[----:B------:R-:W-:Y:S02]  /*5150*/  LOP3.LUT R25, R24, 0x7, RZ, 0xc0, !PT ;  /* 0x0000000718197812 */ /* 0x000fe400078ec0ff */
[----:B------:R-:W-:Y:S02]  /*5160*/  SHF.R.U32.HI R26, RZ, 0x1, R26 ;  /* 0x00000001ff1a7819 */ /* 0x000fe4000001161a */
[----:B------:R-:W-:Y:S02]  /*5170*/  LOP3.LUT R24, R27, 0x1, RZ, 0xc0, !PT ;  /* 0x000000011b187812 */ /* 0x000fe400078ec0ff */
[----:B------:R-:W-:-:S03]  /*5180*/  IADD3 R27, RZ, -R26, -R25 ;  /* 0x8000001aff1b7210 */ /* 0x000fc60007ffe819 */
[C---:B------:R-:W-:Y:S02]  /*5190*/  IMAD.SHL.U32 R30, R24.reuse, 0x40, RZ ;  /* 0x00000040181e7824 */ /* 0x040fe400078e00ff */
[----:B------:R-:W-:Y:S01]  /*51a0*/  IMAD R29, R24, -0x40, R27 ;  /* 0xffffffc0181d7824 */ /* 0x000fe200078e021b */
[C---:B------:R-:W-:Y:S01]  /*51b0*/  LOP3.LUT R24, R3.reuse, 0x3, RZ, 0xc0, !PT ;  /* 0x0000000303187812 */ /* 0x040fe200078ec0ff */
[----:B------:R-:W-:Y:S01]  /*51c0*/  IMAD.SHL.U32 R27, R3, 0x2, RZ ;  /* 0x00000002031b7824 */ /* 0x000fe200078e00ff */
[----:B------:R-:W-:Y:S01]  /*51d0*/  LOP3.LUT R25, R30, 0x40, R25, 0xe2, !PT ;  /* 0x000000401e197812 */ /* 0x000fe200078ee219 */
[----:B------:R0:W5:Y:S03]  /*51e0*/  LDL.LU R3, [R1+0x88] ;  /* 0x0000880001037983 */ /* 0x0001660000300800 */
[----:B------:R-:W-:Y:S01]  /*51f0*/  LOP3.LUT R27, R27, 0x6, RZ, 0xc0, !PT ;  /* 0x000000061b1b7812 */ /* 0x000fe200078ec0ff */
[----:B---3--:R-:W-:-:S02]  /*5200*/  IMAD R24, R24, -0x2, R28 ;  /* 0xfffffffe18187824 */ /* 0x008fc400078e021c */
[C---:B----4-:R-:W-:Y:S02]  /*5210*/  IMAD.SHL.U32 R30, R2.reuse, 0x80, RZ ;  /* 0x00000080021e7824 */ /* 0x050fe400078e00ff */
[----:B------:R-:W-:Y:S02]  /*5220*/  IMAD.WIDE R32, R2, 0x80, RZ ;  /* 0x0000008002207825 */ /* 0x000fe400078e02ff */
[----:B------:R0:W5:Y:S02]  /*5230*/  LDL.LU R2, [R1+0x84] ;  /* 0x0000840001027983 */ /* 0x0001640000300800 */
[----:B--2---:R-:W-:-:S05]  /*5240*/  IMAD.SHL.U32 R35, R0, 0x100, RZ ;  /* 0x0000010000237824 */ /* 0x004fca00078e00ff */
[----:B------:R-:W-:Y:S02]  /*5250*/  ISETP.GE.AND P0, PT, R35, R28, PT ;  /* 0x0000001c2300720c */ /* 0x000fe40003f06270 */
[----:B------:R-:W-:Y:S02]  /*5260*/  PRMT R28, R27, 0x6540, R0 ;  /* 0x000065401b1c7816 */ /* 0x000fe40000000000 */
[----:B------:R0:W5:Y:S01]  /*5270*/  LDL.LU R0, [R1+0x80] ;  /* 0x0000800001007983 */ /* 0x0001620000300800 */
[C---:B------:R-:W-:Y:S02]  /*5280*/  ISETP.GE.OR P0, PT, R30.reuse, UR6, P0 ;  /* 0x000000061e007c0c */ /* 0x040fe40008706670 */
[----:B------:R-:W-:Y:S01]  /*5290*/  IADD3 R38, -R30, UR6, R29 ;  /* 0x000000061e267c10 */ /* 0x000fe2000fffe11d */
[----:B------:R-:W-:Y:S01]  /*52a0*/  IMAD.IADD R35, R24, 0x1, -R35 ;  /* 0x0000000118237824 */ /* 0x000fe200078e0a23 */
[----:B------:R-:W-:Y:S01]  /*52b0*/  LOP3.LUT R39, R32, R25, R26, 0xfe, !PT ;  /* 0x0000001920277212 */ /* 0x000fe200078efe1a */
[----:B------:R-:W-:-:S08]  /*52c0*/  IMAD.MOV.U32 R34, RZ, RZ, -0x1 ;  /* 0xffffffffff227424 */ /* 0x000fd000078e00ff */
[----:B0-----:R-:W-:Y:S05]  /*52d0*/  @P0 BRA `(.L_x_31) ;  /* 0x0000008c00ac0947 */ /* 0x001fea0003800000 */
[----:B------:R-:W0:Y:S01]  /*52e0*/  LDC.64 R26, c[0x0][0x5c8] ;  /* 0x00017200ff1a7b82 */ /* 0x000e220000000a00 */
[----:B------:R-:W-:Y:S01]  /*52f0*/  USHF.R.S32.HI UR7, URZ, 0x1f, UR24 ;  /* 0x0000001f3f077899 */ /* 0x000fe20008011418 */
[--C-:B------:R-:W-:Y:S01]  /*5300*/  SHF.R.S32.HI R29, RZ, 0x1f, R28.reuse ;  /* 0x0000001fff1d7819 */ /* 0x100fe2000001141c */
[----:B------:R-:W-:Y:S01]  /*5310*/  ULDC.64 UR8, c[0x0][0x5d0] ;  /* 0x0001740000087ab9 */ /* 0x000fe20000000a00 */
[----:B------:R-:W-:Y:S01]  /*5320*/  BSSY B0, `(.L_x_31) ;  /* 0x00008e6000007945 */ /* 0x000fe20003800000 */
[----:B------:R-:W-:Y:S02]  /*5330*/  UIMAD UR6, UR7, UR8, URZ ;  /* 0x00000008070672a4 */ /* 0x000fe4000f8e023f */
[----:B------:R-:W-:Y:S02]  /*5340*/  IMAD.U32 R25, RZ, RZ, UR8 ;  /* 0x00000008ff197e24 */ /* 0x000fe4000f8e00ff */
[----:B------:R-:W-:Y:S02]  /*5350*/  UIMAD UR6, UR24, UR9, UR6 ;  /* 0x00000009180672a4 */ /* 0x000fe4000f8e0206 */
[----:B------:R-:W-:Y:S01]  /*5360*/  IMAD.WIDE.U32 R24, R25, UR24, R28 ;  /* 0x0000001819187c25 */ /* 0x000fe2000f8e001c */
[----:B------:R-:W-:-:S03]  /*5370*/  ULDC.64 UR8, c[0x0][0x5c0] ;  /* 0x0001700000087ab9 */ /* 0x000fc60000000a00 */
[----:B------:R-:W-:Y:S02]  /*5380*/  VIADD R25, R25, UR6 ;  /* 0x0000000619197c36 */ /* 0x000fe40008000000 */
[-C--:B0-----:R-:W-:Y:S02]  /*5390*/  IMAD R30, R33, R26.reuse, RZ ;  /* 0x0000001a211e7224 */ /* 0x081fe400078e02ff */
[----:B------:R-:W-:-:S04]  /*53a0*/  IMAD.WIDE.U32 R24, R39, R26, R24 ;  /* 0x0000001a27187225 */ /* 0x000fc800078e0018 */
[----:B------:R-:W-:-:S04]  /*53b0*/  IMAD R31, R39, R27, R30 ;  /* 0x0000001b271f7224 */ /* 0x000fc800078e021e */
[----:B------:R-:W-:Y:S01]  /*53c0*/  IMAD.IADD R30, R25, 0x1, R31 ;  /* 0x00000001191e7824 */ /* 0x000fe200078e021f */
[----:B------:R-:W-:Y:S02]  /*53d0*/  LEA R25, P0, R26, R24, 0x3 ;  /* 0x000000181a197211 */ /* 0x000fe400078018ff */
[----:B------:R-:W-:Y:S02]  /*53e0*/  IADD3 R24, P1, R24, UR8, RZ ;  /* 0x0000000818187c10 */ /* 0x000fe4000ff3e0ff */
[----:B------:R-:W-:Y:S02]  /*53f0*/  LEA.HI.X R27, R26, R30, R27, 0x3, P0 ;  /* 0x0000001e1a1b7211 */ /* 0x000fe400000f1c1b */
[----:B------:R-:W-:Y:S02]  /*5400*/  FSETP.NEU.AND P0, PT, RZ, UR23, PT ;  /* 0x00000017ff007c0b */ /* 0x000fe4000bf0d000 */
[----:B------:R-:W-:Y:S02]  /*5410*/  IADD3 R26, P2, R25, UR8, RZ ;  /* 0x00000008191a7c10 */ /* 0x000fe4000ff5e0ff */
[----:B------:R-:W-:-:S02]  /*5420*/  IADD3.X R25, R30, UR9, RZ, P1, !PT ;  /* 0x000000091e197c10 */ /* 0x000fc40008ffe4ff */
[----:B------:R-:W-:-:S07]  /*5430*/  IADD3.X R27, R27, UR9, RZ, P2, !PT ;  /* 0x000000091b1b7c10 */ /* 0x000fce00097fe4ff */
[----:B------:R-:W-:Y:S05]  /*5440*/  @!P0 BRA `(.L_x_32) ;  /* 0x0000006800d48947 */ /* 0x000fea0003800000 */
[----:B------:R-:W-:Y:S01]  /*5450*/  ULDC.64 UR8, c[0x0][0x5b8] ;  /* 0x00016e0000087ab9 */ /* 0x000fe20000000a00 */
[----:B------:R-:W-:Y:S01]  /*5460*/  ISETP.GE.AND P0, PT, R38, 0x1, PT ;  /* 0x000000012600780c */ /* 0x000fe20003f06270 */
[----:B------:R-:W-:Y:S02]  /*5470*/  UIMAD UR6, UR7, UR8, URZ ;  /* 0x00000008070672a4 */ /* 0x000fe4000f8e023f */
[----:B------:R-:W-:Y:S01]  /*5480*/  IMAD.U32 R31, RZ, RZ, UR8 ;  /* 0x00000008ff1f7e24 */ /* 0x000fe2000f8e00ff */
[----:B------:R-:W-:Y:S01]  /*5490*/  BSSY B1, `(.L_x_33) ;  /* 0x0000010000017945 */ /* 0x000fe20003800000 */
[----:B------:R-:W-:Y:S01]  /*54a0*/  ISETP.LT.OR P4, PT, R35, 0x1, !P0 ;  /* 0x000000012300780c */ /* 0x000fe20004781670 */
[----:B------:R-:W-:Y:S02]  /*54b0*/  UIMAD UR6, UR24, UR9, UR6 ;  /* 0x00000009180672a4 */ /* 0x000fe4000f8e0206 */
[----:B------:R-:W-:Y:S01]  /*54c0*/  IMAD.WIDE.U32 R28, R31, UR24, R28 ;  /* 0x000000181f1c7c25 */ /* 0x000fe2000f8e001c */
[----:B------:R-:W-:-:S03]  /*54d0*/  ULDC.64 UR8, c[0x0][0x5a8] ;  /* 0x00016a0000087ab9 */ /* 0x000fc60000000a00 */
[----:B------:R-:W-:Y:S02]  /*54e0*/  IMAD.MOV.U32 R30, RZ, RZ, R28 ;  /* 0x000000ffff1e7224 */ /* 0x000fe400078e001c */
[----:B------:R-:W-:Y:S01]  /*54f0*/  VIADD R31, R29, UR6 ;  /* 0x000000061d1f7c36 */ /* 0x000fe20008000000 */
[----:B------:R-:W-:Y:S02]  /*5500*/  ULDC.64 UR6, c[0x0][0x5b0] ;  /* 0x00016c0000067ab9 */ /* 0x000fe40000000a00 */
[----:B------:R-:W-:Y:S02]  /*5510*/  IMAD R36, R33, UR6, RZ ;  /* 0x0000000621247c24 */ /* 0x000fe4000f8e02ff */
[----:B------:R-:W-:-:S04]  /*5520*/  IMAD.WIDE.U32 R28, R39, UR6, R30 ;  /* 0x00000006271c7c25 */ /* 0x000fc8000f8e001e */
[--C-:B------:R-:W-:Y:S01]  /*5530*/  IMAD R37, R39, UR7, R36.reuse ;  /* 0x0000000727257c24 */ /* 0x100fe2000f8e0224 */
[----:B------:R-:W-:Y:S02]  /*5540*/  IADD3 R28, P1, R28, UR8, RZ ;  /* 0x000000081c1c7c10 */ /* 0x000fe4000ff3e0ff */
[----:B------:R-:W-:Y:S02]  /*5550*/  PRMT R36, RZ, 0x7610, R36 ;  /* 0x00007610ff247816 */ /* 0x000fe40000000024 */
[----:B------:R-:W-:Y:S01]  /*5560*/  IADD3.X R29, R29, UR9, R37, P1, !PT ;  /* 0x000000091d1d7c10 */ /* 0x000fe20008ffe425 */
[----:B------:R-:W-:Y:S08]  /*5570*/  @P4 BRA `(.L_x_34) ;  /* 0x0000000000044947 */ /* 0x000ff00003800000 */
[----:B------:R0:W5:Y:S02]  /*5580*/  LDG.E.U8 R36, desc[UR20][R28.64] ;  /* 0x000000141c247981 */ /* 0x000164000c1e1100 */
.L_x_34:
[----:B------:R-:W-:Y:S05]  /*5590*/  BSYNC B1 ;  /* 0x0000000000017941 */ /* 0x000fea0003800000 */
.L_x_33:
[----:B-----5:R-:W-:Y:S01]  /*55a0*/  LOP3.LUT R36, R36, 0xff, RZ, 0xc0, !PT ;  /* 0x000000ff24247812 */ /* 0x020fe200078ec0ff */
[----:B------:R-:W-:Y:S01]  /*55b0*/  BSSY B1, `(.L_x_35) ;  /* 0x000000b000017945 */ /* 0x000fe20003800000 */
[----:B------:R-:W-:Y:S02]  /*55c0*/  ISETP.LT.OR P2, PT, R35, 0x2, !P0 ;  /* 0x000000022300780c */ /* 0x000fe40004741670 */
[----:B------:R-:W-:-:S05]  /*55d0*/  F2FP.F16.E5M2.UNPACK_B R36, R36 ;  /* 0x00000024ff24723e */ /* 0x000fca00020004ff */
[----:B------:R-:W-:-:S05]  /*55e0*/  HADD2.F32 R36, -RZ, R36.H0_H0 ;  /* 0x20000024ff247230 */ /* 0x000fca0000004100 */
[----:B------:R-:W-:Y:S01]  /*55f0*/  FMUL R37, R36, UR23 ;  /* 0x0000001724257c20 */ /* 0x000fe20008400000 */
[----:B------:R-:W-:-:S03]  /*5600*/  PRMT R36, RZ, 0x7610, R36 ;  /* 0x00007610ff247816 */ /* 0x000fc60000000024 */
[----:B------:R-:W-:-:S05]  /*5610*/  FFMA R37, R228, UR22, R37 ;  /* 0x00000016e4257c23 */ /* 0x000fca0008000025 */
[----:B------:R-:W-:-:S05]  /*5620*/  F2FP.SATFINITE.E5M2.F32.PACK_AB_MERGE_C R37, RZ, R37, RZ ;  /* 0x00000025ff25723e */ /* 0x000fca00048060ff */
[----:B------:R1:W-:Y:S01]  /*5630*/  @!P4 STG.E.U8 desc[UR20][R24.64], R37 ;  /* 0x000000251800c986 */ /* 0x0003e2000c101114 */
[----:B------:R-:W-:Y:S05]  /*5640*/  @P2 BRA `(.L_x_36) ;  /* 0x0000000000042947 */ /* 0x000fea0003800000 */
[----:B------:R2:W5:Y:S02]  /*5650*/  LDG.E.U8 R36, desc[UR20][R28.64+0x1] ;  /* 0x000001141c247981 */ /* 0x000564000c1e1100 */
.L_x_36:
[----:B------:R-:W-:Y:S05]  /*5660*/  BSYNC B1 ;  /* 0x0000000000017941 */ /* 0x000fea0003800000 */
.L_x_35:
[----:B-----5:R-:W-:Y:S01]  /*5670*/  LOP3.LUT R36, R36, 0xff, RZ, 0xc0, !PT ;  /* 0x000000ff24247812 */ /* 0x020fe200078ec0ff */
[----:B------:R-:W-:Y:S01]  /*5680*/  BSSY B1, `(.L_x_37) ;  /* 0x0000013000017945 */ /* 0x000fe20003800000 */
[----:B-1----:R-:W-:Y:S02]  /*5690*/  IADD3 R37, P1, R39, 0x8, RZ ;  /* 0x0000000827257810 */ /* 0x002fe40007f3e0ff */
[----:B------:R-:W-:-:S03]  /*56a0*/  F2FP.F16.E5M2.UNPACK_B R36, R36 ;  /* 0x00000024ff24723e */ /* 0x000fc600020004ff */
[----:B------:R-:W-:Y:S01]  /*56b0*/  IMAD.X R32, RZ, RZ, R33, P1 ;  /* 0x000000ffff207224 */ /* 0x000fe200008e0621 */
[----:B------:R-:W-:Y:S01]  /*56c0*/  ISETP.GE.AND P1, PT, R38, 0x9, PT ;  /* 0x000000092600780c */ /* 0x000fe20003f26270 */
[----:B------:R-:W-:Y:S02]  /*56d0*/  HADD2.F32 R36, -RZ, R36.H0_H0 ;  /* 0x20000024ff247230 */ /* 0x000fe40000004100 */
[----:B------:R-:W-:Y:S01]  /*56e0*/  IMAD R32, R32, UR6, RZ ;  /* 0x0000000620207c24 */ /* 0x000fe2000f8e02ff */
[----:B------:R-:W-:Y:S01]  /*56f0*/  ISETP.LT.OR P5, PT, R35, 0x1, !P1 ;  /* 0x000000012300780c */ /* 0x000fe20004fa1670 */
[----:B------:R-:W-:-:S04]  /*5700*/  IMAD.WIDE.U32 R30, R37, UR6, R30 ;  /* 0x00000006251e7c25 */ /* 0x000fc8000f8e001e */
[----:B------:R-:W-:Y:S01]  /*5710*/  FMUL R36, R36, UR23 ;  /* 0x0000001724247c20 */ /* 0x000fe20008400000 */
[----:B------:R-:W-:-:S03]  /*5720*/  IMAD R37, R37, UR7, R32 ;  /* 0x0000000725257c24 */ /* 0x000fc6000f8e0220 */
[----:B------:R-:W-:Y:S01]  /*5730*/  FFMA R36, R227, UR22, R36 ;  /* 0x00000016e3247c23 */ /* 0x000fe20008000024 */
[----:B------:R-:W-:Y:S02]  /*5740*/  IADD3 R30, P4, R30, UR8, RZ ;  /* 0x000000081e1e7c10 */ /* 0x000fe4000ff9e0ff */
[----:B------:R-:W-:Y:S02]  /*5750*/  PRMT R32, RZ, 0x7610, R32 ;  /* 0x00007610ff207816 */ /* 0x000fe40000000020 */
[----:B------:R-:W-:Y:S02]  /*5760*/  F2FP.SATFINITE.E5M2.F32.PACK_AB_MERGE_C R33, RZ, R36, RZ ;  /* 0x00000024ff21723e */ /* 0x000fe400048060ff */
[----:B------:R-:W-:-:S03]  /*5770*/  IADD3.X R31, R31, UR9, R37, P4, !PT ;  /* 0x000000091f1f7c10 */ /* 0x000fc6000a7fe425 */
[----:B------:R1:W-:Y:S01]  /*5780*/  @!P2 STG.E.U8 desc[UR20][R24.64+0x1], R33 ;  /* 0x000001211800a986 */ /* 0x0003e2000c101114 */
[----:B------:R-:W-:Y:S05]  /*5790*/  @P5 BRA `(.L_x_38) ;  /* 0x0000000000045947 */ /* 0x000fea0003800000 */
[----:B------:R3:W5:Y:S02]  /*57a0*/  LDG.E.U8 R32, desc[UR20][R30.64] ;  /* 0x000000141e207981 */ /* 0x000764000c1e1100 */
.L_x_38:
[----:B------:R-:W-:Y:S05]  /*57b0*/  BSYNC B1 ;  /* 0x0000000000017941 */ /* 0x000fea0003800000 */
.L_x_37:
[----:B-----5:R-:W-:Y:S01]  /*57c0*/  LOP3.LUT R32, R32, 0xff, RZ, 0xc0, !PT ;  /* 0x000000ff20207812 */ /* 0x020fe200078ec0ff */
[----:B------:R-:W-:Y:S01]  /*57d0*/  BSSY B1, `(.L_x_39) ;  /* 0x000000b000017945 */ /* 0x000fe20003800000 */
[----:B------:R-:W-:Y:S02]  /*57e0*/  ISETP.LT.OR P2, PT, R35, 0x2, !P1 ;  /* 0x000000022300780c */ /* 0x000fe40004f41670 */
[----:B------:R-:W-:-:S05]  /*57f0*/  F2FP.F16.E5M2.UNPACK_B R32, R32 ;  /* 0x00000020ff20723e */ /* 0x000fca00020004ff */
[----:B------:R-:W-:-:S05]  /*5800*/  HADD2.F32 R32, -RZ, R32.H0_H0 ;  /* 0x20000020ff207230 */ /* 0x000fca0000004100 */
[----:B-1----:R-:W-:Y:S01]  /*5810*/  FMUL R33, R32, UR23 ;  /* 0x0000001720217c20 */ /* 0x002fe20008400000 */
[----:B------:R-:W-:-:S03]  /*5820*/  PRMT R32, RZ, 0x7610, R32 ;  /* 0x00007610ff207816 */ /* 0x000fc60000000020 */
[----:B------:R-:W-:-:S05]  /*5830*/  FFMA R33, R226, UR22, R33 ;  /* 0x00000016e2217c23 */ /* 0x000fca0008000021 */
[----:B------:R-:W-:-:S05]  /*5840*/  F2FP.SATFINITE.E5M2.F32.PACK_AB_MERGE_C R33, RZ, R33, RZ ;  /* 0x00000021ff21723e */ /* 0x000fca00048060ff */
[----:B------:R1:W-:Y:S01]  /*5850*/  @!P5 STG.E.U8 desc[UR20][R26.64], R33 ;  /* 0x000000211a00d986 */ /* 0x0003e2000c101114 */
[----:B------:R-:W-:Y:S05]  /*5860*/  @P2 BRA `(.L_x_40) ;  /* 0x0000000000042947 */ /* 0x000fea0003800000 */
[----:B------:R4:W5:Y:S02]  /*5870*/  LDG.E.U8 R32, desc[UR20][R30.64+0x1] ;  /* 0x000001141e207981 */ /* 0x000964000c1e1100 */
.L_x_40:
[----:B------:R-:W-:Y:S05]  /*5880*/  BSYNC B1 ;  /* 0x0000000000017941 */ /* 0x000fea0003800000 */
.L_x_39:
[----:B-----5:R-:W-:Y:S01]  /*5890*/  LOP3.LUT R32, R32, 0xff, RZ, 0xc0, !PT ;  /* 0x000000ff20207812 */ /* 0x020fe200078ec0ff */
[----:B------:R-:W-:Y:S01]  /*58a0*/  BSSY B1, `(.L_x_41) ;  /* 0x000000b000017945 */ /* 0x000fe20003800000 */
[----:B------:R-:W-:Y:S02]  /*58b0*/  ISETP.LT.OR P4, PT, R35, 0x9, !P0 ;  /* 0x000000092300780c */ /* 0x000fe40004781670 */
[----:B------:R-:W-:-:S05]  /*58c0*/  F2FP.F16.E5M2.UNPACK_B R32, R32 ;  /* 0x00000020ff20723e */ /* 0x000fca00020004ff */
[----:B------:R-:W-:-:S05]  /*58d0*/  HADD2.F32 R32, -RZ, R32.H0_H0 ;  /* 0x20000020ff207230 */ /* 0x000fca0000004100 */
[----:B------:R-:W-:-:S04]  /*58e0*/  FMUL R32, R32, UR23 ;  /* 0x0000001720207c20 */ /* 0x000fc80008400000 */
[----:B------:R-:W-:-:S05]  /*58f0*/  FFMA R32, R225, UR22, R32 ;  /* 0x00000016e1207c23 */ /* 0x000fca0008000020 */
[----:B-1----:R-:W-:Y:S02]  /*5900*/  F2FP.SATFINITE.E5M2.F32.PACK_AB_MERGE_C R33, RZ, R32, RZ ;  /* 0x00000020ff21723e */ /* 0x002fe400048060ff */
[----:B------:R-:W-:-:S03]  /*5910*/  PRMT R32, RZ, 0x7610, R32 ;  /* 0x00007610ff207816 */ /* 0x000fc60000000020 */
[----:B------:R1:W-:Y:S01]  /*5920*/  @!P2 STG.E.U8 desc[UR20][R26.64+0x1], R33 ;  /* 0x000001211a00a986 */ /* 0x0003e2000c101114 */
[----:B------:R-:W-:Y:S05]  /*5930*/  @P4 BRA `(.L_x_42) ;  /* 0x0000000000044947 */ /* 0x000fea0003800000 */
[----:B------:R0:W5:Y:S02]  /*5940*/  LDG.E.U8 R32, desc[UR20][R28.64+0x8] ;  /* 0x000008141c207981 */ /* 0x000164000c1e1100 */
.L_x_42:
[----:B------:R-:W-:Y:S05]  /*5950*/  BSYNC B1 ;  /* 0x0000000000017941 */ /* 0x000fea0003800000 */
.L_x_41:
        /* <DEDUP_REMOVED lines=12> */
.L_x_44:
[----:B------:R-:W-:Y:S05]  /*5a20*/  BSYNC B1 ;  /* 0x0000000000017941 */ /* 0x000fea0003800000 */
.L_x_43:
        /* <DEDUP_REMOVED lines=12> */
.L_x_46:
[----:B------:R-:W-:Y:S05]  /*5af0*/  BSYNC B1 ;  /* 0x0000000000017941 */ /* 0x000fea0003800000 */
.L_x_45:
        /* <DEDUP_REMOVED lines=12> */
.L_x_48:
[----:B------:R-:W-:Y:S05]  /*5bc0*/  BSYNC B1 ;  /* 0x0000000000017941 */ /* 0x000fea0003800000 */
.L_x_47:
        /* <DEDUP_REMOVED lines=12> */
.L_x_50:
[----:B------:R-:W-:Y:S05]  /*5c90*/  BSYNC B1 ;  /* 0x0000000000017941 */ /* 0x000fea0003800000 */
.L_x_49:
        /* <DEDUP_REMOVED lines=12> */
.L_x_52:
[----:B------:R-:W-:Y:S05]  /*5d60*/  BSYNC B1 ;  /* 0x0000000000017941 */ /* 0x000fea0003800000 */
.L_x_51:
        /* <DEDUP_REMOVED lines=12> */
.L_x_54:
[----:B------:R-:W-:Y:S05]  /*5e30*/  BSYNC B1 ;  /* 0x0000000000017941 */ /* 0x000fea0003800000 */
.L_x_53:
        /* <DEDUP_REMOVED lines=12> */
.L_x_56:
[----:B------:R-:W-:Y:S05]  /*5f00*/  BSYNC B1 ;  /* 0x0000000000017941 */ /* 0x000fea0003800000 */
.L_x_55:
        /* <DEDUP_REMOVED lines=12> */
.L_x_58:
[----:B------:R-:W-:Y:S05]  /*5fd0*/  BSYNC B1 ;  /* 0x0000000000017941 */ /* 0x000fea0003800000 */
.L_x_57:
        /* <DEDUP_REMOVED lines=12> */
.L_x_60:
[----:B------:R-:W-:Y:S05]  /*60a0*/  BSYNC B1 ;  /* 0x0000000000017941 */ /* 0x000fea0003800000 */
.L_x_59:
        /* <DEDUP_REMOVED lines=12> */
.L_x_62:
[----:B------:R-:W-:Y:S05]  /*6170*/  BSYNC B1 ;  /* 0x0000000000017941 */ /* 0x000fea0003800000 */
.L_x_61:
        /* <DEDUP_REMOVED lines=12> */
.L_x_64:
[----:B------:R-:W-:Y:S05]  /*6240*/  BSYNC B1 ;  /* 0x0000000000017941 */ /* 0x000fea0003800000 */
.L_x_63:
        /* <DEDUP_REMOVED lines=12> */
.L_x_66:
[----:B------:R-:W-:Y:S05]  /*6310*/  BSYNC B1 ;  /* 0x0000000000017941 */ /* 0x000fea0003800000 */
.L_x_65:
        /* <DEDUP_REMOVED lines=12> */
.L_x_68:
[----:B------:R-:W-:Y:S05]  /*63e0*/  BSYNC B1 ;  /* 0x0000000000017941 */ /* 0x000fea0003800000 */
.L_x_67:
        /* <DEDUP_REMOVED lines=12> */
.L_x_70:
[----:B------:R-:W-:Y:S05]  /*64b0*/  BSYNC B1 ;  /* 0x0000000000017941 */ /* 0x000fea0003800000 */
.L_x_69:
        /* <DEDUP_REMOVED lines=12> */
.L_x_72:
[----:B------:R-:W-:Y:S05]  /*6580*/  BSYNC B1 ;  /* 0x0000000000017941 */ /* 0x000fea0003800000 */
.L_x_71:
        /* <DEDUP_REMOVED lines=12> */
.L_x_74:
[----:B------:R-:W-:Y:S05]  /*6650*/  BSYNC B1 ;  /* 0x0000000000017941 */ /* 0x000fea0003800000 */
.L_x_73:
        /* <DEDUP_REMOVED lines=12> */
.L_x_76:
[----:B------:R-:W-:Y:S05]  /*6720*/  BSYNC B1 ;  /* 0x0000000000017941 */ /* 0x000fea0003800000 */
.L_x_75:
        /* <DEDUP_REMOVED lines=12> */
.L_x_78:
[----:B------:R-:W-:Y:S05]  /*67f0*/  BSYNC B1 ;  /* 0x0000000000017941 */ /* 0x000fea0003800000 */
.L_x_77:
        /* <DEDUP_REMOVED lines=12> */
.L_x_80:
[----:B------:R-:W-:Y:S05]  /*68c0*/  BSYNC B1 ;  /* 0x0000000000017941 */ /* 0x000fea0003800000 */
.L_x_79:
        /* <DEDUP_REMOVED lines=12> */
.L_x_82:
[----:B------:R-:W-:Y:S05]  /*6990*/  BSYNC B1 ;  /* 0x0000000000017941 */ /* 0x000fea0003800000 */
.L_x_81:
        /* <DEDUP_REMOVED lines=12> */
.L_x_84:
[----:B------:R-:W-:Y:S05]  /*6a60*/  BSYNC B1 ;  /* 0x0000000000017941 */ /* 0x000fea0003800000 */
.L_x_83:
        /* <DEDUP_REMOVED lines=12> */
.L_x_86:
[----:B------:R-:W-:Y:S05]  /*6b30*/  BSYNC B1 ;  /* 0x0000000000017941 */ /* 0x000fea0003800000 */
.L_x_85:
        /* <DEDUP_REMOVED lines=12> */
.L_x_88:
[----:B------:R-:W-:Y:S05]  /*6c00*/  BSYNC B1 ;  /* 0x0000000000017941 */ /* 0x000fea0003800000 */
.L_x_87:
        /* <DEDUP_REMOVED lines=12> */
.L_x_90:
[----:B------:R-:W-:Y:S05]  /*6cd0*/  BSYNC B1 ;  /* 0x0000000000017941 */ /* 0x000fea0003800000 */
.L_x_89:
        /* <DEDUP_REMOVED lines=12> */
.L_x_92:
[----:B------:R-:W-:Y:S05]  /*6da0*/  BSYNC B1 ;  /* 0x0000000000017941 */ /* 0x000fea0003800000 */
.L_x_91:
        /* <DEDUP_REMOVED lines=12> */
.L_x_94:
[----:B------:R-:W-:Y:S05]  /*6e70*/  BSYNC B1 ;  /* 0x0000000000017941 */ /* 0x000fea0003800000 */
.L_x_93:
        /* <DEDUP_REMOVED lines=12> */
.L_x_96:
[----:B------:R-:W-:Y:S05]  /*6f40*/  BSYNC B1 ;  /* 0x0000000000017941 */ /* 0x000fea0003800000 */
.L_x_95:
        /* <DEDUP_REMOVED lines=12> */
.L_x_98:
[----:B------:R-:W-:Y:S05]  /*7010*/  BSYNC B1 ;  /* 0x0000000000017941 */ /* 0x000fea0003800000 */
.L_x_97:
        /* <DEDUP_REMOVED lines=12> */
.L_x_100:
[----:B------:R-:W-:Y:S05]  /*70e0*/  BSYNC B1 ;  /* 0x0000000000017941 */ /* 0x000fea0003800000 */
.L_x_99:
        /* <DEDUP_REMOVED lines=12> */
.L_x_102:
[----:B------:R-:W-:Y:S05]  /*71b0*/  BSYNC B1 ;  /* 0x0000000000017941 */ /* 0x000fea0003800000 */
.L_x_101:
        /* <DEDUP_REMOVED lines=12> */
.L_x_104:
[----:B------:R-:W-:Y:S05]  /*7280*/  BSYNC B1 ;  /* 0x0000000000017941 */ /* 0x000fea0003800000 */
.L_x_103:
        /* <DEDUP_REMOVED lines=12> */
.L_x_106:
[----:B------:R-:W-:Y:S05]  /*7350*/  BSYNC B1 ;  /* 0x0000000000017941 */ /* 0x000fea0003800000 */
.L_x_105:
        /* <DEDUP_REMOVED lines=12> */
.L_x_108:
[----:B------:R-:W-:Y:S05]  /*7420*/  BSYNC B1 ;  /* 0x0000000000017941 */ /* 0x000fea0003800000 */
.L_x_107:
        /* <DEDUP_REMOVED lines=12> */
.L_x_110:
[----:B------:R-:W-:Y:S05]  /*74f0*/  BSYNC B1 ;  /* 0x0000000000017941 */ /* 0x000fea0003800000 */
.L_x_109:
        /* <DEDUP_REMOVED lines=12> */
.L_x_112:
[----:B------:R-:W-:Y:S05]  /*75c0*/  BSYNC B1 ;  /* 0x0000000000017941 */ /* 0x000fea0003800000 */
.L_x_111:
        /* <DEDUP_REMOVED lines=12> */
.L_x_114:
[----:B------:R-:W-:Y:S05]  /*7690*/  BSYNC B1 ;  /* 0x0000000000017941 */ /* 0x000fea0003800000 */
.L_x_113:
        /* <DEDUP_REMOVED lines=12> */
.L_x_116:
[----:B------:R-:W-:Y:S05]  /*7760*/  BSYNC B1 ;  /* 0x0000000000017941 */ /* 0x000fea0003800000 */
.L_x_115:
        /* <DEDUP_REMOVED lines=12> */
.L_x_118:
[----:B------:R-:W-:Y:S05]  /*7830*/  BSYNC B1 ;  /* 0x0000000000017941 */ /* 0x000fea0003800000 */
.L_x_117:
        /* <DEDUP_REMOVED lines=12> */
.L_x_120:
[----:B------:R-:W-:Y:S05]  /*7900*/  BSYNC B1 ;  /* 0x0000000000017941 */ /* 0x000fea0003800000 */
.L_x_119:
        /* <DEDUP_REMOVED lines=12> */
.L_x_122:
[----:B------:R-:W-:Y:S05]  /*79d0*/  BSYNC B1 ;  /* 0x0000000000017941 */ /* 0x000fea0003800000 */
.L_x_121:
        /* <DEDUP_REMOVED lines=12> */
.L_x_124:
[----:B------:R-:W-:Y:S05]  /*7aa0*/  BSYNC B1 ;  /* 0x0000000000017941 */ /* 0x000fea0003800000 */
.L_x_123:
        /* <DEDUP_REMOVED lines=12> */
.L_x_126:
[----:B------:R-:W-:Y:S05]  /*7b70*/  BSYNC B1 ;  /* 0x0000000000017941 */ /* 0x000fea0003800000 */
.L_x_125:
        /* <DEDUP_REMOVED lines=12> */
.L_x_128:
[----:B------:R-:W-:Y:S05]  /*7c40*/  BSYNC B1 ;  /* 0x0000000000017941 */ /* 0x000fea0003800000 */
.L_x_127:
        /* <DEDUP_REMOVED lines=12> */
.L_x_130:
[----:B------:R-:W-:Y:S05]  /*7d10*/  BSYNC B1 ;  /* 0x0000000000017941 */ /* 0x000fea0003800000 */
.L_x_129:
        /* <DEDUP_REMOVED lines=12> */
.L_x_132:
[----:B------:R-:W-:Y:S05]  /*7de0*/  BSYNC B1 ;  /* 0x0000000000017941 */ /* 0x000fea0003800000 */
.L_x_131:
        /* <DEDUP_REMOVED lines=12> */
.L_x_134:
[----:B------:R-:W-:Y:S05]  /*7eb0*/  BSYNC B1 ;  /* 0x0000000000017941 */ /* 0x000fea0003800000 */
.L_x_133:
        /* <DEDUP_REMOVED lines=12> */
.L_x_136:
[----:B------:R-:W-:Y:S05]  /*7f80*/  BSYNC B1 ;  /* 0x0000000000017941 */ /* 0x000fea0003800000 */
.L_x_135:
        /* <DEDUP_REMOVED lines=12> */
.L_x_138:
[----:B------:R-:W-:Y:S05]  /*8050*/  BSYNC B1 ;  /* 0x0000000000017941 */ /* 0x000fea0003800000 */
.L_x_137:
        /* <DEDUP_REMOVED lines=12> */
.L_x_140:
[----:B------:R-:W-:Y:S05]  /*8120*/  BSYNC B1 ;  /* 0x0000000000017941 */ /* 0x000fea0003800000 */
.L_x_139:
        /* <DEDUP_REMOVED lines=12> */
.L_x_142:
[----:B------:R-:W-:Y:S05]  /*81f0*/  BSYNC B1 ;  /* 0x0000000000017941 */ /* 0x000fea0003800000 */
.L_x_141:
        /* <DEDUP_REMOVED lines=12> */
.L_x_144:
[----:B------:R-:W-:Y:S05]  /*82c0*/  BSYNC B1 ;  /* 0x0000000000017941 */ /* 0x000fea0003800000 */
.L_x_143:
        /* <DEDUP_REMOVED lines=12> */
.L_x_146:
[----:B------:R-:W-:Y:S05]  /*8390*/  BSYNC B1 ;  /* 0x0000000000017941 */ /* 0x000fea0003800000 */
.L_x_145:
        /* <DEDUP_REMOVED lines=12> */
.L_x_148:
[----:B------:R-:W-:Y:S05]  /*8460*/  BSYNC B1 ;  /* 0x0000000000017941 */ /* 0x000fea0003800000 */
.L_x_147:
        /* <DEDUP_REMOVED lines=12> */
.L_x_150:
[----:B------:R-:W-:Y:S05]  /*8530*/  BSYNC B1 ;  /* 0x0000000000017941 */ /* 0x000fea0003800000 */
.L_x_149:
        /* <DEDUP_REMOVED lines=12> */
.L_x_152:
[----:B------:R-:W-:Y:S05]  /*8600*/  BSYNC B1 ;  /* 0x0000000000017941 */ /* 0x000fea0003800000 */
.L_x_151:
        /* <DEDUP_REMOVED lines=12> */
.L_x_154:
[----:B------:R-:W-:Y:S05]  /*86d0*/  BSYNC B1 ;  /* 0x0000000000017941 */ /* 0x000fea0003800000 */
.L_x_153:
        /* <DEDUP_REMOVED lines=12> */
.L_x_156:
[----:B------:R-:W-:Y:S05]  /*87a0*/  BSYNC B1 ;  /* 0x0000000000017941 */ /* 0x000fea0003800000 */
.L_x_155:
        /* <DEDUP_REMOVED lines=12> */
.L_x_158:
[----:B------:R-:W-:Y:S05]  /*8870*/  BSYNC B1 ;  /* 0x0000000000017941 */ /* 0x000fea0003800000 */
.L_x_157:
        /* <DEDUP_REMOVED lines=12> */
.L_x_160:
[----:B------:R-:W-:Y:S05]  /*8940*/  BSYNC B1 ;  /* 0x0000000000017941 */ /* 0x000fea0003800000 */
.L_x_159:
        /* <DEDUP_REMOVED lines=12> */
.L_x_162:
[----:B------:R-:W-:Y:S05]  /*8a10*/  BSYNC B1 ;  /* 0x0000000000017941 */ /* 0x000fea0003800000 */
.L_x_161:
        /* <DEDUP_REMOVED lines=12> */
.L_x_164:
[----:B------:R-:W-:Y:S05]  /*8ae0*/  BSYNC B1 ;  /* 0x0000000000017941 */ /* 0x000fea0003800000 */
.L_x_163:
        /* <DEDUP_REMOVED lines=12> */
.L_x_166:
[----:B------:R-:W-:Y:S05]  /*8bb0*/  BSYNC B1 ;  /* 0x0000000000017941 */ /* 0x000fea0003800000 */
.L_x_165:
        /* <DEDUP_REMOVED lines=12> */
.L_x_168:
[----:B------:R-:W-:Y:S05]  /*8c80*/  BSYNC B1 ;  /* 0x0000000000017941 */ /* 0x000fea0003800000 */
.L_x_167:
        /* <DEDUP_REMOVED lines=12> */
.L_x_170:
[----:B------:R-:W-:Y:S05]  /*8d50*/  BSYNC B1 ;  /* 0x0000000000017941 */ /* 0x000fea0003800000 */
.L_x_169:
        /* <DEDUP_REMOVED lines=12> */
.L_x_172:
[----:B------:R-:W-:Y:S05]  /*8e20*/  BSYNC B1 ;  /* 0x0000000000017941 */ /* 0x000fea0003800000 */
.L_x_171:
        /* <DEDUP_REMOVED lines=12> */
.L_x_174:
[----:B------:R-:W-:Y:S05]  /*8ef0*/  BSYNC B1 ;  /* 0x0000000000017941 */ /* 0x000fea0003800000 */
.L_x_173:
        /* <DEDUP_REMOVED lines=12> */
.L_x_176:
[----:B------:R-:W-:Y:S05]  /*8fc0*/  BSYNC B1 ;  /* 0x0000000000017941 */ /* 0x000fea0003800000 */
.L_x_175:
        /* <DEDUP_REMOVED lines=12> */
.L_x_178:
[----:B------:R-:W-:Y:S05]  /*9090*/  BSYNC B1 ;  /* 0x0000000000017941 */ /* 0x000fea0003800000 */
.L_x_177:
        /* <DEDUP_REMOVED lines=12> */
.L_x_180:
[----:B------:R-:W-:Y:S05]  /*9160*/  BSYNC B1 ;  /* 0x0000000000017941 */ /* 0x000fea0003800000 */
.L_x_179:
        /* <DEDUP_REMOVED lines=12> */
.L_x_182:
[----:B------:R-:W-:Y:S05]  /*9230*/  BSYNC B1 ;  /* 0x0000000000017941 */ /* 0x000fea0003800000 */
.L_x_181:
        /* <DEDUP_REMOVED lines=12> */
.L_x_184:
[----:B------:R-:W-:Y:S05]  /*9300*/  BSYNC B1 ;  /* 0x0000000000017941 */ /* 0x000fea0003800000 */
.L_x_183:
        /* <DEDUP_REMOVED lines=12> */
.L_x_186:
[----:B------:R-:W-:Y:S05]  /*93d0*/  BSYNC B1 ;  /* 0x0000000000017941 */ /* 0x000fea0003800000 */
.L_x_185:
        /* <DEDUP_REMOVED lines=12> */
.L_x_188:
[----:B------:R-:W-:Y:S05]  /*94a0*/  BSYNC B1 ;  /* 0x0000000000017941 */ /* 0x000fea0003800000 */
.L_x_187:
[----:B-----5:R-:W-:Y:S01]  /*94b0*/  LOP3.LUT R32, R32, 0xff, RZ, 0xc0, !PT ;  /* 0x000000ff20207812 */ /* 0x020fe200078ec0ff */
[----:B------:R-:W-:Y:S01]  /*94c0*/  BSSY B1, `(.L_x_189) ;  /* 0x000000b000017945 */ /* 0x000fe20003800000 */
[----:B------:R-:W-:Y:S02]  /*94d0*/  ISETP.LT.OR P4, PT, R35, 0x99, !P1 ;  /* 0x000000992300780c */ /* 0x000fe40004f81670 */
[----:B------:R-:W-:-:S05]  /*94e0*/  F2FP.F16.E5M2.UNPACK_B R32, R32 ;  /* 0x00000020ff20723e */ /* 0x000fca00020004ff */
[----:B------:R-:W-:-:S05]  /*94f0*/  HADD2.F32 R32, -RZ, R32.H0_H0 ;  /* 0x20000020ff207230 */ /* 0x000fca0000004100 */
[----:B------:R-:W-:-:S04]  /*9500*/  FMUL R32, R32, UR23 ;  /* 0x0000001720207c20 */ /* 0x000fc80008400000 */
[----:B------:R-:W-:Y:S01]  /*9510*/  FFMA R32, R23, UR22, R32 ;  /* 0x0000001617207c23 */ /* 0x000fe20008000020 */
[----:B------:R-:W-:-:S04]  /*9520*/  PRMT R23, RZ, 0x7610, R23 ;  /* 0x00007610ff177816 */ /* 0x000fc80000000017 */
[----:B-1----:R-:W-:-:S05]  /*9530*/  F2FP.SATFINITE.E5M2.F32.PACK_AB_MERGE_C R33, RZ, R32, RZ ;  /* 0x00000020ff21723e */ /* 0x002fca00048060ff */
[----:B------:R1:W-:Y:S01]  /*9540*/  @!P2 STG.E.U8 desc[UR20][R24.64+0x99], R33 ;  /* 0x000099211800a986 */ /* 0x0003e2000c101114 */
[----:B------:R-:W-:Y:S05]  /*9550*/  @P4 BRA `(.L_x_190) ;  /* 0x0000000000044947 */ /* 0x000fea0003800000 */
[----:B------:R0:W5:Y:S02]  /*9560*/  LDG.E.U8 R23, desc[UR20][R30.64+0x98] ;  /* 0x000098141e177981 */ /* 0x000164000c1e1100 */
.L_x_190:
[----:B------:R-:W-:Y:S05]  /*9570*/  BSYNC B1 ;  /* 0x0000000000017941 */ /* 0x000fea0003800000 */
.L_x_189:
        /* <DEDUP_REMOVED lines=8> */
[----:B------:R-:W-:-:S05]  /*9600*/  F2FP.SATFINITE.E5M2.F32.PACK_AB_MERGE_C R23, RZ, R23, RZ ;  /* 0x00000017ff17723e */ /* 0x000fca00048060ff */
[----:B------:R0:W-:Y:S01]  /*9610*/  @!P4 STG.E.U8 desc[UR20][R26.64+0x98], R23 ;  /* 0x000098171a00c986 */ /* 0x0001e2000c101114 */
[----:B------:R-:W-:Y:S05]  /*9620*/  @P2 BRA `(.L_x_192) ;  /* 0x0000000000042947 */ /* 0x000fea0003800000 */
[----:B------:R0:W5:Y:S02]  /*9630*/  LDG.E.U8 R22, desc[UR20][R30.64+0x99] ;  /* 0x000099141e167981 */ /* 0x000164000c1e1100 */
.L_x_192:
[----:B------:R-:W-:Y:S05]  /*9640*/  BSYNC B1 ;  /* 0x0000000000017941 */ /* 0x000fea0003800000 */
.L_x_191:
        /* <DEDUP_REMOVED lines=8> */
[----:B0-----:R-:W-:-:S05]  /*96d0*/  F2FP.SATFINITE.E5M2.F32.PACK_AB_MERGE_C R23, RZ, R22, RZ ;  /* 0x00000016ff17723e */ /* 0x001fca00048060ff */
[----:B------:R0:W-:Y:S01]  /*96e0*/  @!P2 STG.E.U8 desc[UR20][R26.64+0x99], R23 ;  /* 0x000099171a00a986 */ /* 0x0001e2000c101114 */
[----:B------:R-:W-:Y:S05]  /*96f0*/  @P4 BRA `(.L_x_194) ;  /* 0x0000000000044947 */ /* 0x000fea0003800000 */
[----:B------:R0:W5:Y:S02]  /*9700*/  LDG.E.U8 R21, desc[UR20][R28.64+0xa0] ;  /* 0x0000a0141c157981 */ /* 0x000164000c1e1100 */
.L_x_194:
[----:B------:R-:W-:Y:S05]  /*9710*/  BSYNC B1 ;  /* 0x0000000000017941 */ /* 0x000fea0003800000 */
.L_x_193:
        /* <DEDUP_REMOVED lines=12> */
.L_x_196:
[----:B------:R-:W-:Y:S05]  /*97e0*/  BSYNC B1 ;  /* 0x0000000000017941 */ /* 0x000fea0003800000 */
.L_x_195:
        /* <DEDUP_REMOVED lines=12> */
.L_x_198:
[----:B------:R-:W-:Y:S05]  /*98b0*/  BSYNC B1 ;  /* 0x0000000000017941 */ /* 0x000fea0003800000 */
.L_x_197:
        /* <DEDUP_REMOVED lines=12> */
.L_x_200:
[----:B------:R-:W-:Y:S05]  /*9980*/  BSYNC B1 ;  /* 0x0000000000017941 */ /* 0x000fea0003800000 */
.L_x_199:
        /* <DEDUP_REMOVED lines=12> */
.L_x_202:
[----:B------:R-:W-:Y:S05]  /*9a50*/  BSYNC B1 ;  /* 0x0000000000017941 */ /* 0x000fea0003800000 */
.L_x_201:
        /* <DEDUP_REMOVED lines=12> */
.L_x_204:
[----:B------:R-:W-:Y:S05]  /*9b20*/  BSYNC B1 ;  /* 0x0000000000017941 */ /* 0x000fea0003800000 */
.L_x_203:
        /* <DEDUP_REMOVED lines=12> */
.L_x_206:
[----:B------:R-:W-:Y:S05]  /*9bf0*/  BSYNC B1 ;  /* 0x0000000000017941 */ /* 0x000fea0003800000 */
.L_x_205:
        /* <DEDUP_REMOVED lines=12> */
.L_x_208:
[----:B------:R-:W-:Y:S05]  /*9cc0*/  BSYNC B1 ;  /* 0x0000000000017941 */ /* 0x000fea0003800000 */
.L_x_207:
        /* <DEDUP_REMOVED lines=12> */
.L_x_210:
[----:B------:R-:W-:Y:S05]  /*9d90*/  BSYNC B1 ;  /* 0x0000000000017941 */ /* 0x000fea0003800000 */
.L_x_209:
        /* <DEDUP_REMOVED lines=12> */
.L_x_212:
[----:B------:R-:W-:Y:S05]  /*9e60*/  BSYNC B1 ;  /* 0x0000000000017941 */ /* 0x000fea0003800000 */
.L_x_211:
        /* <DEDUP_REMOVED lines=12> */
.L_x_214:
[----:B------:R-:W-:Y:S05]  /*9f30*/  BSYNC B1 ;  /* 0x0000000000017941 */ /* 0x000fea0003800000 */
.L_x_213:
        /* <DEDUP_REMOVED lines=12> */
.L_x_216:
[----:B------:R-:W-:Y:S05]  /*a000*/  BSYNC B1 ;  /* 0x0000000000017941 */ /* 0x000fea0003800000 */
.L_x_215:
        /* <DEDUP_REMOVED lines=12> */
.L_x_218:
[----:B------:R-:W-:Y:S05]  /*a0d0*/  BSYNC B1 ;  /* 0x0000000000017941 */ /* 0x000fea0003800000 */
.L_x_217:
        /* <DEDUP_REMOVED lines=12> */
.L_x_220:
[----:B------:R-:W-:Y:S05]  /*a1a0*/  BSYNC B1 ;  /* 0x0000000000017941 */ /* 0x000fea0003800000 */
.L_x_219:
        /* <DEDUP_REMOVED lines=12> */
.L_x_222:
[----:B------:R-:W-:Y:S05]  /*a270*/  BSYNC B1 ;  /* 0x0000000000017941 */ /* 0x000fea0003800000 */
.L_x_221:
        /* <DEDUP_REMOVED lines=12> */
.L_x_224:
[----:B------:R-:W-:Y:S05]  /*a340*/  BSYNC B1 ;  /* 0x0000000000017941 */ /* 0x000fea0003800000 */
.L_x_223:
        /* <DEDUP_REMOVED lines=12> */
.L_x_226:
[----:B------:R-:W-:Y:S05]  /*a410*/  BSYNC B1 ;  /* 0x0000000000017941 */ /* 0x000fea0003800000 */
.L_x_225:
        /* <DEDUP_REMOVED lines=12> */
.L_x_228:
[----:B------:R-:W-:Y:S05]  /*a4e0*/  BSYNC B1 ;  /* 0x0000000000017941 */ /* 0x000fea0003800000 */
.L_x_227:
        /* <DEDUP_REMOVED lines=12> */
.L_x_230:
[----:B------:R-:W-:Y:S05]  /*a5b0*/  BSYNC B1 ;  /* 0x0000000000017941 */ /* 0x000fea0003800000 */
.L_x_229:
        /* <DEDUP_REMOVED lines=12> */
.L_x_232:
[----:B------:R-:W-:Y:S05]  /*a680*/  BSYNC B1 ;  /* 0x0000000000017941 */ /* 0x000fea0003800000 */
.L_x_231:
[----:B-----5:R-:W-:Y:S01]  /*a690*/  LOP3.LUT R2, R2, 0xff, RZ, 0xc0, !PT ;  /* 0x000000ff02027812 */ /* 0x020fe200078ec0ff */
[----:B------:R-:W-:Y:S01]  /*a6a0*/  BSSY B1, `(.L_x_233) ;  /* 0x000000b000017945 */ /* 0x000fe20003800000 */
[----:B------:R-:W-:Y:S02]  /*a6b0*/  ISETP.LT.OR P4, PT, R35, 0xc9, !P0 ;  /* 0x000000c92300780c */ /* 0x000fe40004781670 */
[----:B------:R-:W-:-:S05]  /*a6c0*/  F2FP.F16.E5M2.UNPACK_B R2, R2 ;  /* 0x00000002ff02723e */ /* 0x000fca00020004ff */
[----:B------:R-:W-:-:S05]  /*a6d0*/  HADD2.F32 R2, -RZ, R2.H0_H0 ;  /* 0x20000002ff027230 */ /* 0x000fca0000004100 */
[----:B0-----:R-:W-:-:S04]  /*a6e0*/  FMUL R3, R2, UR23 ;  /* 0x0000001702037c20 */ /* 0x001fc80008400000 */
[----:B------:R-:W-:Y:S01]  /*a6f0*/  FFMA R3, R0, UR22, R3 ;  /* 0x0000001600037c23 */ /* 0x000fe20008000003 */
[----:B------:R-:W-:-:S04]  /*a700*/  PRMT R0, RZ, 0x7610, R0 ;  /* 0x00007610ff007816 */ /* 0x000fc80000000000 */
[----:B------:R-:W-:-:S05]  /*a710*/  F2FP.SATFINITE.E5M2.F32.PACK_AB_MERGE_C R3, RZ, R3, RZ ;  /* 0x00000003ff03723e */ /* 0x000fca00048060ff */
[----:B------:R0:W-:Y:S01]  /*a720*/  @!P2 STG.E.U8 desc[UR20][R26.64+0xc1], R3 ;  /* 0x0000c1031a00a986 */ /* 0x0001e2000c101114 */
[----:B------:R-:W-:Y:S05]  /*a730*/  @P4 BRA `(.L_x_234) ;  /* 0x0000000000044947 */ /* 0x000fea0003800000 */
[----:B------:R0:W5:Y:S02]  /*a740*/  LDG.E.U8 R0, desc[UR20][R28.64+0xc8] ;  /* 0x0000c8141c007981 */ /* 0x000164000c1e1100 */
.L_x_234:
[----:B------:R-:W-:Y:S05]  /*a750*/  BSYNC B1 ;  /* 0x0000000000017941 */ /* 0x000fea0003800000 */
.L_x_233:
[----:B------:R-:W2:Y:S01]  /*a760*/  LDL.LU R2, [R1] ;  /* 0x0000000001027983 */ /* 0x000ea20000300800 */
[----:B-----5:R-:W-:Y:S01]  /*a770*/  LOP3.LUT R0, R0, 0xff, RZ, 0xc0, !PT ;  /* 0x000000ff00007812 */ /* 0x020fe200078ec0ff */
[----:B------:R-:W-:Y:S01]  /*a780*/  BSSY B1, `(.L_x_235) ;  /* 0x000000b000017945 */ /* 0x000fe20003800000 */
[----:B------:R-:W-:Y:S02]  /*a790*/  ISETP.LT.OR P2, PT, R35, 0xca, !P0 ;  /* 0x000000ca2300780c */ /* 0x000fe40004741670 */
[----:B------:R-:W-:-:S05]  /*a7a0*/  F2FP.F16.E5M2.UNPACK_B R0, R0 ;  /* 0x00000000ff00723e */ /* 0x000fca00020004ff */
[----:B------:R-:W-:-:S05]  /*a7b0*/  HADD2.F32 R0, -RZ, R0.H0_H0 ;  /* 0x20000000ff007230 */ /* 0x000fca0000004100 */
[----:B------:R-:W-:-:S04]  /*a7c0*/  FMUL R0, R0, UR23 ;  /* 0x0000001700007c20 */ /* 0x000fc80008400000 */
[----:B--2---:R-:W-:-:S05]  /*a7d0*/  FFMA R0, R2, UR22, R0 ;  /* 0x0000001602007c23 */ /* 0x004fca0008000000 */
[----:B0-----:R-:W-:Y:S02]  /*a7e0*/  F2FP.SATFINITE.E5M2.F32.PACK_AB_MERGE_C R3, RZ, R0, RZ ;  /* 0x00000000ff03723e */ /* 0x001fe400048060ff */
[----:B------:R-:W-:-:S03]  /*a7f0*/  PRMT R0, RZ, 0x7610, R0 ;  /* 0x00007610ff007816 */ /* 0x000fc60000000000 */
[----:B------:R0:W-:Y:S01]  /*a800*/  @!P4 STG.E.U8 desc[UR20][R24.64+0xc8], R3 ;  /* 0x0000c8031800c986 */ /* 0x0001e2000c101114 */
[----:B------:R-:W-:Y:S05]  /*a810*/  @P2 BRA `(.L_x_236) ;  /* 0x0000000000042947 */ /* 0x000fea0003800000 */
[----:B------:R2:W5:Y:S02]  /*a820*/  LDG.E.U8 R0, desc[UR20][R28.64+0xc9] ;  /* 0x0000c9141c007981 */ /* 0x000564000c1e1100 */
.L_x_236:
[----:B------:R-:W-:Y:S05]  /*a830*/  BSYNC B1 ;  /* 0x0000000000017941 */ /* 0x000fea0003800000 */
.L_x_235:
[----:B------:R-:W3:Y:S01]  /*a840*/  LDL.LU R2, [R1+0x4] ;  /* 0x0000040001027983 */ /* 0x000ee20000300800 */
[----:B-----5:R-:W-:Y:S01]  /*a850*/  LOP3.LUT R0, R0, 0xff, RZ, 0xc0, !PT ;  /* 0x000000ff00007812 */ /* 0x020fe200078ec0ff */
[----:B------:R-:W-:Y:S01]  /*a860*/  BSSY B1, `(.L_x_237) ;  /* 0x000000b000017945 */ /* 0x000fe20003800000 */
[----:B------:R-:W-:Y:S02]  /*a870*/  ISETP.LT.OR P4, PT, R35, 0xc9, !P1 ;  /* 0x000000c92300780c */ /* 0x000fe40004f81670 */
[----:B------:R-:W-:-:S05]  /*a880*/  F2FP.F16.E5M2.UNPACK_B R0, R0 ;  /* 0x00000000ff00723e */ /* 0x000fca00020004ff */
[----:B------:R-:W-:-:S05]  /*a890*/  HADD2.F32 R0, -RZ, R0.H0_H0 ;  /* 0x20000000ff007230 */ /* 0x000fca0000004100 */
[----:B------:R-:W-:-:S04]  /*a8a0*/  FMUL R0, R0, UR23 ;  /* 0x0000001700007c20 */ /* 0x000fc80008400000 */
[----:B---3--:R-:W-:-:S05]  /*a8b0*/  FFMA R0, R2, UR22, R0 ;  /* 0x0000001602007c23 */ /* 0x008fca0008000000 */
[----:B0-----:R-:W-:Y:S02]  /*a8c0*/  F2FP.SATFINITE.E5M2.F32.PACK_AB_MERGE_C R3, RZ, R0, RZ ;  /* 0x00000000ff03723e */ /* 0x001fe400048060ff */
[----:B------:R-:W-:-:S03]  /*a8d0*/  PRMT R0, RZ, 0x7610, R0 ;  /* 0x00007610ff007816 */ /* 0x000fc60000000000 */
[----:B------:R0:W-:Y:S01]  /*a8e0*/  @!P2 STG.E.U8 desc[UR20][R24.64+0xc9], R3 ;  /* 0x0000c9031800a986 */ /* 0x0001e2000c101114 */
[----:B------:R-:W-:Y:S05]  /*a8f0*/  @P4 BRA `(.L_x_238) ;  /* 0x0000000000044947 */ /* 0x000fea0003800000 */
[----:B------:R3:W5:Y:S02]  /*a900*/  LDG.E.U8 R0, desc[UR20][R30.64+0xc8] ;  /* 0x0000c8141e007981 */ /* 0x000764000c1e1100 */
.L_x_238:
[----:B------:R-:W-:Y:S05]  /*a910*/  BSYNC B1 ;  /* 0x0000000000017941 */ /* 0x000fea0003800000 */
.L_x_237:
[----:B------:R-:W2:Y:S01]  /*a920*/  LDL.LU R2, [R1+0x8] ;  /* 0x0000080001027983 */ /* 0x000ea20000300800 */
        /* <DEDUP_REMOVED lines=12> */
.L_x_240:
[----:B------:R-:W-:Y:S05]  /*a9f0*/  BSYNC B1 ;  /* 0x0000000000017941 */ /* 0x000fea0003800000 */
.L_x_239:
        /* <DEDUP_REMOVED lines=13> */
.L_x_242:
[----:B------:R-:W-:Y:S05]  /*aad0*/  BSYNC B1 ;  /* 0x0000000000017941 */ /* 0x000fea0003800000 */
.L_x_241:
        /* <DEDUP_REMOVED lines=13> */
.L_x_244:
[----:B------:R-:W-:Y:S05]  /*abb0*/  BSYNC B1 ;  /* 0x0000000000017941 */ /* 0x000fea0003800000 */
.L_x_243:
        /* <DEDUP_REMOVED lines=13> */
.L_x_246:
[----:B------:R-:W-:Y:S05]  /*ac90*/  BSYNC B1 ;  /* 0x0000000000017941 */ /* 0x000fea0003800000 */
.L_x_245:
        /* <DEDUP_REMOVED lines=13> */
.L_x_248:
[----:B------:R-:W-:Y:S05]  /*ad70*/  BSYNC B1 ;  /* 0x0000000000017941 */ /* 0x000fea0003800000 */
.L_x_247:
        /* <DEDUP_REMOVED lines=13> */
.L_x_250:
[----:B------:R-:W-:Y:S05]  /*ae50*/  BSYNC B1 ;  /* 0x0000000000017941 */ /* 0x000fea0003800000 */
.L_x_249:
        /* <DEDUP_REMOVED lines=13> */
.L_x_252:
[----:B------:R-:W-:Y:S05]  /*af30*/  BSYNC B1 ;  /* 0x0000000000017941 */ /* 0x000fea0003800000 */
.L_x_251:
        /* <DEDUP_REMOVED lines=13> */
.L_x_254:
[----:B------:R-:W-:Y:S05]  /*b010*/  BSYNC B1 ;  /* 0x0000000000017941 */ /* 0x000fea0003800000 */
.L_x_253:
        /* <DEDUP_REMOVED lines=13> */
.L_x_256:
[----:B------:R-:W-:Y:S05]  /*b0f0*/  BSYNC B1 ;  /* 0x0000000000017941 */ /* 0x000fea0003800000 */
.L_x_255:
        /* <DEDUP_REMOVED lines=13> */
.L_x_258:
[----:B------:R-:W-:Y:S05]  /*b1d0*/  BSYNC B1 ;  /* 0x0000000000017941 */ /* 0x000fea0003800000 */
.L_x_257:
        /* <DEDUP_REMOVED lines=13> */
.L_x_260:
[----:B------:R-:W-:Y:S05]  /*b2b0*/  BSYNC B1 ;  /* 0x0000000000017941 */ /* 0x000fea0003800000 */
.L_x_259:
        /* <DEDUP_REMOVED lines=13> */
.L_x_262:
[----:B------:R-:W-:Y:S05]  /*b390*/  BSYNC B1 ;  /* 0x0000000000017941 */ /* 0x000fea0003800000 */
.L_x_261:
        /* <DEDUP_REMOVED lines=13> */
.L_x_264:
[----:B------:R-:W-:Y:S05]  /*b470*/  BSYNC B1 ;  /* 0x0000000000017941 */ /* 0x000fea0003800000 */
.L_x_263:
        /* <DEDUP_REMOVED lines=13> */
.L_x_266:
[----:B------:R-:W-:Y:S05]  /*b550*/  BSYNC B1 ;  /* 0x0000000000017941 */ /* 0x000fea0003800000 */
.L_x_265:
        /* <DEDUP_REMOVED lines=13> */
.L_x_268:
[----:B------:R-:W-:Y:S05]  /*b630*/  BSYNC B1 ;  /* 0x0000000000017941 */ /* 0x000fea0003800000 */
.L_x_267:
        /* <DEDUP_REMOVED lines=13> */
.L_x_270:
[----:B------:R-:W-:Y:S05]  /*b710*/  BSYNC B1 ;  /* 0x0000000000017941 */ /* 0x000fea0003800000 */
.L_x_269:
        /* <DEDUP_REMOVED lines=13> */
.L_x_272:
[----:B------:R-:W-:Y:S05]  /*b7f0*/  BSYNC B1 ;  /* 0x0000000000017941 */ /* 0x000fea0003800000 */
.L_x_271:
        /* <DEDUP_REMOVED lines=13> */
.L_x_274:
[----:B------:R-:W-:Y:S05]  /*b8d0*/  BSYNC B1 ;  /* 0x0000000000017941 */ /* 0x000fea0003800000 */
.L_x_273:
        /* <DEDUP_REMOVED lines=13> */
.L_x_276:
[----:B------:R-:W-:Y:S05]  /*b9b0*/  BSYNC B1 ;  /* 0x0000000000017941 */ /* 0x000fea0003800000 */
.L_x_275:
        /* <DEDUP_REMOVED lines=13> */
.L_x_278:
[----:B------:R-:W-:Y:S05]  /*ba90*/  BSYNC B1 ;  /* 0x0000000000017941 */ /* 0x000fea0003800000 */
.L_x_277:
        /* <DEDUP_REMOVED lines=13> */
.L_x_280:
[----:B------:R-:W-:Y:S05]  /*bb70*/  BSYNC B1 ;  /* 0x0000000000017941 */ /* 0x000fea0003800000 */
.L_x_279:
        /* <DEDUP_REMOVED lines=13> */
.L_x_282:
[----:B------:R-:W-:Y:S05]  /*bc50*/  BSYNC B1 ;  /* 0x0000000000017941 */ /* 0x000fea0003800000 */
.L_x_281:
        /* <DEDUP_REMOVED lines=13> */
.L_x_284:
[----:B------:R-:W-:Y:S05]  /*bd30*/  BSYNC B1 ;  /* 0x0000000000017941 */ /* 0x000fea0003800000 */
.L_x_283:
        /* <DEDUP_REMOVED lines=13> */
.L_x_286:
[----:B------:R-:W-:Y:S05]  /*be10*/  BSYNC B1 ;  /* 0x0000000000017941 */ /* 0x000fea0003800000 */
.L_x_285:
        /* <DEDUP_REMOVED lines=13> */
.L_x_288:
[----:B------:R-:W-:Y:S05]  /*bef0*/  BSYNC B1 ;  /* 0x0000000000017941 */ /* 0x000fea0003800000 */
.L_x_287:
[----:B------:R-:W-:Y:S05]  /*bf00*/  @P1 BRA `(.L_x_289) ;  /* 0x00000020009c1947 */ /* 0x000fea0003800000 */
[----:B------:R-:W2:Y:S01]  /*bf10*/  LDL.LU R2, [R1+0x6c] ;  /* 0x00006c0001027983 */ /* 0x000ea20000300800 */
[----:B-----5:R-:W-:-:S04]  /*bf20*/  LOP3.LUT R0, R0, 0xff, RZ, 0xc0, !PT ;  /* 0x000000ff00007812 */ /* 0x020fc800078ec0ff */
[----:B------:R-:W-:-:S05]  /*bf30*/  F2FP.F16.E5M2.UNPACK_B R0, R0 ;  /* 0x00000000ff00723e */ /* 0x000fca00020004ff */
[----:B------:R-:W-:-:S05]  /*bf40*/  HADD2.F32 R0, -RZ, R0.H0_H0 ;  /* 0x20000000ff007230 */ /* 0x000fca0000004100 */
[----:B------:R-:W-:-:S04]  /*bf50*/  FMUL R0, R0, UR23 ;  /* 0x0000001700007c20 */ /* 0x000fc80008400000 */
[----:B--2---:R-:W-:-:S05]  /*bf60*/  FFMA R0, R2, UR22, R0 ;  /* 0x0000001602007c23 */ /* 0x004fca0008000000 */
[----:B0-----:R-:W-:-:S05]  /*bf70*/  F2FP.SATFINITE.E5M2.F32.PACK_AB_MERGE_C R3, RZ, R0, RZ ;  /* 0x00000000ff03723e */ /* 0x001fca00048060ff */
[----:B------:R0:W-:Y:S01]  /*bf80*/  STG.E.U8 desc[UR20][R26.64+0xf9], R3 ;  /* 0x0000f9031a007986 */ /* 0x0001e2000c101114 */
[----:B------:R-:W-:Y:S05]  /*bf90*/  BRA `(.L_x_289) ;  /* 0x0000002000787947 */ /* 0x000fea0003800000 */
.L_x_32:
[----:B------:R-:W-:Y:S01]  /*bfa0*/  ISETP.GE.AND P1, PT, R38, 0x1, PT ;  /* 0x000000012600780c */ /* 0x000fe20003f26270 */
[----:B------:R-:W-:Y:S01]  /*bfb0*/  FMUL R228, R228, UR22 ;  /* 0x00000016e4e47c20 */ /* 0x000fe20008400000 */
[----:B------:R-:W-:Y:S01]  /*bfc0*/  FMUL R227, R227, UR22 ;  /* 0x00000016e3e37c20 */ /* 0x000fe20008400000 */
[----:B------:R-:W-:Y:S01]  /*bfd0*/  ISETP.GE.AND P0, PT, R38, 0x9, PT ;  /* 0x000000092600780c */ /* 0x000fe20003f06270 */
[----:B------:R-:W-:Y:S01]  /*bfe0*/  FMUL R226, R226, UR22 ;  /* 0x00000016e2e27c20 */ /* 0x000fe20008400000 */
[C---:B------:R-:W-:Y:S02]  /*bff0*/  ISETP.LT.OR P4, PT, R35.reuse, 0x1, !P1 ;  /* 0x000000012300780c */ /* 0x040fe40004f81670 */
[----:B------:R-:W-:Y:S02]  /*c000*/  ISETP.LT.OR P5, PT, R35, 0x2, !P1 ;  /* 0x000000022300780c */ /* 0x000fe40004fa1670 */
[----:B------:R-:W-:Y:S02]  /*c010*/  F2FP.SATFINITE.E5M2.F32.PACK_AB_MERGE_C R29, RZ, R228, RZ ;  /* 0x000000e4ff1d723e */ /* 0x000fe400048060ff */
[----:B------:R-:W-:-:S02]  /*c020*/  F2FP.SATFINITE.E5M2.F32.PACK_AB_MERGE_C R227, RZ, R227, RZ ;  /* 0x000000e3ffe3723e */ /* 0x000fc400048060ff */
[----:B------:R-:W-:Y:S01]  /*c030*/  ISETP.LT.OR P2, PT, R35, 0x1, !P0 ;  /* 0x000000012300780c */ /* 0x000fe20004741670 */
[----:B------:R-:W-:-:S04]  /*c040*/  FMUL R225, R225, UR22 ;  /* 0x00000016e1e17c20 */ /* 0x000fc80008400000 */
[----:B------:R0:W-:Y:S01]  /*c050*/  @!P4 STG.E.U8 desc[UR20][R24.64], R29 ;  /* 0x0000001d1800c986 */ /* 0x0001e2000c101114 */
[----:B------:R-:W-:-:S03]  /*c060*/  ISETP.LT.OR P4, PT, R35, 0x2, !P0 ;  /* 0x000000022300780c */ /* 0x000fc60004781670 */
[----:B------:R1:W-:Y:S01]  /*c070*/  @!P5 STG.E.U8 desc[UR20][R24.64+0x1], R227 ;  /* 0x000001e31800d986 */ /* 0x0003e2000c101114 */
[C---:B------:R-:W-:Y:S01]  /*c080*/  ISETP.LT.OR P5, PT, R35.reuse, 0x9, !P1 ;  /* 0x000000092300780c */ /* 0x040fe20004fa1670 */
[----:B------:R-:W-:Y:S01]  /*c090*/  FMUL R224, R224, UR22 ;  /* 0x00000016e0e07c20 */ /* 0x000fe20008400000 */
[----:B------:R-:W-:Y:S01]  /*c0a0*/  ISETP.LT.OR P6, PT, R35, 0xa, !P1 ;  /* 0x0000000a2300780c */ /* 0x000fe20004fc1670 */
[----:B------:R-:W-:Y:S01]  /*c0b0*/  FMUL R223, R223, UR22 ;  /* 0x00000016dfdf7c20 */ /* 0x000fe20008400000 */
[----:B------:R-:W-:Y:S02]  /*c0c0*/  F2FP.SATFINITE.E5M2.F32.PACK_AB_MERGE_C R31, RZ, R226, RZ ;  /* 0x000000e2ff1f723e */ /* 0x000fe400048060ff */
[----:B------:R-:W-:Y:S02]  /*c0d0*/  F2FP.SATFINITE.E5M2.F32.PACK_AB_MERGE_C R225, RZ, R225, RZ ;  /* 0x000000e1ffe1723e */ /* 0x000fe400048060ff */
[----:B0-----:R-:W-:Y:S01]  /*c0e0*/  F2FP.SATFINITE.E5M2.F32.PACK_AB_MERGE_C R29, RZ, R224, RZ ;  /* 0x000000e0ff1d723e */ /* 0x001fe200048060ff */
[----:B------:R-:W-:Y:S01]  /*c0f0*/  @!P2 STG.E.U8 desc[UR20][R26.64], R31 ;  /* 0x0000001f1a00a986 */ /* 0x000fe2000c101114 */
[----:B------:R-:W-:-:S02]  /*c100*/  F2FP.SATFINITE.E5M2.F32.PACK_AB_MERGE_C R223, RZ, R223, RZ ;  /* 0x000000dfffdf723e */ /* 0x000fc400048060ff */
[C---:B------:R-:W-:Y:S01]  /*c110*/  ISETP.LT.OR P2, PT, R35.reuse, 0x9, !P0 ;  /* 0x000000092300780c */ /* 0x040fe20004741670 */
[----:B------:R-:W-:Y:S01]  /*c120*/  @!P4 STG.E.U8 desc[UR20][R26.64+0x1], R225 ;  /* 0x000001e11a00c986 */ /* 0x000fe2000c101114 */
[----:B------:R-:W-:-:S03]  /*c130*/  ISETP.LT.OR P4, PT, R35, 0xa, !P0 ;  /* 0x0000000a2300780c */ /* 0x000fc60004781670 */
[----:B------:R0:W-:Y:S01]  /*c140*/  @!P5 STG.E.U8 desc[UR20][R24.64+0x8], R29 ;  /* 0x0000081d1800d986 */ /* 0x0001e2000c101114 */
[----:B------:R-:W-:Y:S01]  /*c150*/  ISETP.LT.OR P5, PT, R35, 0x11, !P1 ;  /* 0x000000112300780c */ /* 0x000fe20004fa1670 */
[----:B------:R-:W-:Y:S01]  /*c160*/  FMUL R222, R222, UR22 ;  /* 0x00000016dede7c20 */ /* 0x000fe20008400000 */
[----:B------:R-:W-:Y:S01]  /*c170*/  FMUL R221, R221, UR22 ;  /* 0x00000016dddd7c20 */ /* 0x000fe20008400000 */
[----:B------:R-:W-:Y:S01]  /*c180*/  FMUL R220, R220, UR22 ;  /* 0x00000016dcdc7c20 */ /* 0x000fe20008400000 */
[----:B------:R-:W-:Y:S01]  /*c190*/  @!P6 STG.E.U8 desc[UR20][R24.64+0x9], R223 ;  /* 0x000009df1800e986 */ /* 0x000fe2000c101114 */
[----:B------:R-:W-:Y:S01]  /*c1a0*/  ISETP.LT.OR P6, PT, R35, 0x12, !P1 ;  /* 0x000000122300780c */ /* 0x000fe20004fc1670 */
[----:B------:R-:W-:Y:S01]  /*c1b0*/  FMUL R219, R219, UR22 ;  /* 0x00000016dbdb7c20 */ /* 0x000fe20008400000 */
[----:B------:R-:W-:Y:S01]  /*c1c0*/  F2FP.SATFINITE.E5M2.F32.PACK_AB_MERGE_C R33, RZ, R222, RZ ;  /* 0x000000deff21723e */ /* 0x000fe200048060ff */
[----:B-1----:R-:W2:Y:S01]  /*c1d0*/  LDL.LU R227, [R1+0x8] ;  /* 0x0000080001e37983 */ /* 0x002ea20000300800 */
[----:B------:R-:W-:-:S02]  /*c1e0*/  F2FP.SATFINITE.E5M2.F32.PACK_AB_MERGE_C R221, RZ, R221, RZ ;  /* 0x000000ddffdd723e */ /* 0x000fc400048060ff */
[----:B0-----:R-:W-:Y:S01]  /*c1f0*/  F2FP.SATFINITE.E5M2.F32.PACK_AB_MERGE_C R29, RZ, R220, RZ ;  /* 0x000000dcff1d723e */ /* 0x001fe200048060ff */
[----:B------:R-:W3:Y:S04]  /*c200*/  LDL.LU R226, [R1+0x4] ;  /* 0x0000040001e27983 */ /* 0x000ee80000300800 */
[----:B------:R-:W4:Y:S01]  /*c210*/  LDL.LU R224, [R1] ;  /* 0x0000000001e07983 */ /* 0x000f220000300800 */
[----:B------:R-:W-:-:S03]  /*c220*/  F2FP.SATFINITE.E5M2.F32.PACK_AB_MERGE_C R219, RZ, R219, RZ ;  /* 0x000000dbffdb723e */ /* 0x000fc600048060ff */
[----:B------:R-:W-:Y:S01]  /*c230*/  @!P2 STG.E.U8 desc[UR20][R26.64+0x8], R33 ;  /* 0x000008211a00a986 */ /* 0x000fe2000c101114 */
[----:B------:R-:W-:-:S03]  /*c240*/  ISETP.LT.OR P2, PT, R35, 0x11, !P0 ;  /* 0x000000112300780c */ /* 0x000fc60004741670 */
        /* <DEDUP_REMOVED lines=11> */
[----:B------:R-:W-:Y:S01]  /*c300*/  FMUL R214, R214, UR22 ;  /* 0x00000016d6d67c20 */ /* 0x000fe20008400000 */
[----:B------:R-:W-:Y:S01]  /*c310*/  F2FP.SATFINITE.E5M2.F32.PACK_AB_MERGE_C R217, RZ, R217, RZ ;  /* 0x000000d9ffd9723e */ /* 0x000fe200048060ff */
[----:B------:R-:W-:Y:S01]  /*c320*/  FMUL R213, R213, UR22 ;  /* 0x00000016d5d57c20 */ /* 0x000fe20008400000 */
[----:B0-----:R-:W-:Y:S01]  /*c330*/  F2FP.SATFINITE.E5M2.F32.PACK_AB_MERGE_C R29, RZ, R216, RZ ;  /* 0x000000d8ff1d723e */ /* 0x001fe200048060ff */
[----:B------:R-:W-:Y:S01]  /*c340*/  @!P2 STG.E.U8 desc[UR20][R26.64+0x10], R31 ;  /* 0x0000101f1a00a986 */ /* 0x000fe2000c101114 */
[----:B------:R-:W-:-:S02]  /*c350*/  F2FP.SATFINITE.E5M2.F32.PACK_AB_MERGE_C R215, RZ, R215, RZ ;  /* 0x000000d7ffd7723e */ /* 0x000fc400048060ff */
[C---:B------:R-:W-:Y:S01]  /*c360*/  ISETP.LT.OR P2, PT, R35.reuse, 0x19, !P0 ;  /* 0x000000192300780c */ /* 0x040fe20004741670 */
[----:B------:R-:W-:Y:S01]  /*c370*/  @!P4 STG.E.U8 desc[UR20][R26.64+0x11], R217 ;  /* 0x000011d91a00c986 */ /* 0x000fe2000c101114 */
[----:B------:R-:W-:-:S03]  /*c380*/  ISETP.LT.OR P4, PT, R35, 0x1a, !P0 ;  /* 0x0000001a2300780c */ /* 0x000fc60004781670 */
[----:B------:R0:W-:Y:S01]  /*c390*/  @!P5 STG.E.U8 desc[UR20][R24.64+0x18], R29 ;  /* 0x0000181d1800d986 */ /* 0x0001e2000c101114 */
[C---:B------:R-:W-:Y:S01]  /*c3a0*/  ISETP.LT.OR P5, PT, R35.reuse, 0x21, !P1 ;  /* 0x000000212300780c */ /* 0x040fe20004fa1670 */
[----:B------:R-:W-:Y:S02]  /*c3b0*/  FMUL R212, R212, UR22 ;  /* 0x00000016d4d47c20 */ /* 0x000fe40008400000 */
[----:B------:R-:W-:Y:S01]  /*c3c0*/  @!P6 STG.E.U8 desc[UR20][R24.64+0x19], R215 ;  /* 0x000019d71800e986 */ /* 0x000fe2000c101114 */
[----:B------:R-:W-:Y:S01]  /*c3d0*/  ISETP.LT.OR P6, PT, R35, 0x22, !P1 ;  /* 0x000000222300780c */ /* 0x000fe20004fc1670 */
[----:B------:R-:W-:Y:S01]  /*c3e0*/  FMUL R211, R211, UR22 ;  /* 0x00000016d3d37c20 */ /* 0x000fe20008400000 */
[----:B------:R-:W-:Y:S01]  /*c3f0*/  F2FP.SATFINITE.E5M2.F32.PACK_AB_MERGE_C R33, RZ, R214, RZ ;  /* 0x000000d6ff21723e */ /* 0x000fe200048060ff */
[----:B------:R-:W-:Y:S01]  /*c400*/  FMUL R210, R210, UR22 ;  /* 0x00000016d2d27c20 */ /* 0x000fe20008400000 */
[----:B------:R-:W-:Y:S01]  /*c410*/  F2FP.SATFINITE.E5M2.F32.PACK_AB_MERGE_C R213, RZ, R213, RZ ;  /* 0x000000d5ffd5723e */ /* 0x000fe200048060ff */
[----:B------:R-:W-:Y:S01]  /*c420*/  FMUL R209, R209, UR22 ;  /* 0x00000016d1d17c20 */ /* 0x000fe20008400000 */
        /* <DEDUP_REMOVED lines=8> */
[----:B------:R-:W-:-:S03]  /*c4b0*/  ISETP.LT.OR P5, PT, R35, 0x29, !P1 ;  /* 0x000000292300780c */ /* 0x000fc60004fa1670 */
        /* <DEDUP_REMOVED lines=240> */
[----:B------:R1:W-:Y:S01]  /*d3c0*/  @!P6 STG.E.U8 desc[UR20][R24.64+0x99], R23 ;  /* 0x000099171800e986 */ /* 0x0003e2000c101114 */
        /* <DEDUP_REMOVED lines=11> */
[----:B------:R0:W-:Y:S01]  /*d480*/  @!P4 STG.E.U8 desc[UR20][R26.64+0x99], R21 ;  /* 0x000099151a00c986 */ /* 0x0001e2000c101114 */
[----:B------:R-:W-:-:S03]  /*d490*/  ISETP.LT.OR P4, PT, R35, 0xa2, !P0 ;  /* 0x000000a22300780c */ /* 0x000fc60004781670 */
[----:B------:R-:W-:Y:S01]  /*d4a0*/  @!P5 STG.E.U8 desc[UR20][R24.64+0xa0], R29 ;  /* 0x0000a01d1800d986 */ /* 0x000fe2000c101114 */
[----:B------:R-:W-:-:S03]  /*d4b0*/  ISETP.LT.OR P5, PT, R35, 0xa9, !P1 ;  /* 0x000000a92300780c */ /* 0x000fc60004fa1670 */
[----:B------:R2:W-:Y:S01]  /*d4c0*/  @!P6 STG.E.U8 desc[UR20][R24.64+0xa1], R19 ;  /* 0x0000a1131800e986 */ /* 0x0005e2000c101114 */
[----:B------:R-:W-:Y:S01]  /*d4d0*/  ISETP.LT.OR P6, PT, R35, 0xaa, !P1 ;  /* 0x000000aa2300780c */ /* 0x000fe20004fc1670 */
[----:B------:R-:W-:Y:S01]  /*d4e0*/  FMUL R15, R15, UR22 ;  /* 0x000000160f0f7c20 */ /* 0x000fe20008400000 */
[----:B-1----:R-:W-:Y:S01]  /*d4f0*/  F2FP.SATFINITE.E5M2.F32.PACK_AB_MERGE_C R23, RZ, R18, RZ ;  /* 0x00000012ff17723e */ /* 0x002fe200048060ff */
[----:B------:R-:W-:Y:S01]  /*d500*/  FMUL R14, R14, UR22 ;  /* 0x000000160e0e7c20 */ /* 0x000fe20008400000 */
[----:B------:R-:W-:Y:S01]  /*d510*/  F2FP.SATFINITE.E5M2.F32.PACK_AB_MERGE_C R17, RZ, R17, RZ ;  /* 0x00000011ff11723e */ /* 0x000fe200048060ff */
[----:B------:R-:W-:Y:S01]  /*d520*/  FMUL R13, R13, UR22 ;  /* 0x000000160d0d7c20 */ /* 0x000fe20008400000 */
[----:B0-----:R-:W-:Y:S01]  /*d530*/  F2FP.SATFINITE.E5M2.F32.PACK_AB_MERGE_C R21, RZ, R16, RZ ;  /* 0x00000010ff15723e */ /* 0x001fe200048060ff */
[----:B------:R-:W-:Y:S01]  /*d540*/  @!P2 STG.E.U8 desc[UR20][R26.64+0xa0], R23 ;  /* 0x0000a0171a00a986 */ /* 0x000fe2000c101114 */
[----:B------:R-:W-:Y:S02]  /*d550*/  F2FP.SATFINITE.E5M2.F32.PACK_AB_MERGE_C R15, RZ, R15, RZ ;  /* 0x0000000fff0f723e */ /* 0x000fe400048060ff */
[C---:B------:R-:W-:Y:S01]  /*d560*/  ISETP.LT.OR P2, PT, R35.reuse, 0xa9, !P0 ;  /* 0x000000a92300780c */ /* 0x040fe20004741670 */
[----:B------:R-:W-:Y:S01]  /*d570*/  @!P4 STG.E.U8 desc[UR20][R26.64+0xa1], R17 ;  /* 0x0000a1111a00c986 */ /* 0x000fe2000c101114 */
[----:B------:R-:W-:-:S03]  /*d580*/  ISETP.LT.OR P4, PT, R35, 0xaa, !P0 ;  /* 0x000000aa2300780c */ /* 0x000fc60004781670 */
[----:B------:R-:W-:Y:S01]  /*d590*/  @!P5 STG.E.U8 desc[UR20][R24.64+0xa8], R21 ;  /* 0x0000a8151800d986 */ /* 0x000fe2000c101114 */
[C---:B------:R-:W-:Y:S01]  /*d5a0*/  ISETP.LT.OR P5, PT, R35.reuse, 0xb1, !P1 ;  /* 0x000000b12300780c */ /* 0x040fe20004fa1670 */
[----:B------:R-:W-:Y:S02]  /*d5b0*/  FMUL R12, R12, UR22 ;  /* 0x000000160c0c7c20 */ /* 0x000fe40008400000 */
[----:B------:R0:W-:Y:S01]  /*d5c0*/  @!P6 STG.E.U8 desc[UR20][R24.64+0xa9], R15 ;  /* 0x0000a90f1800e986 */ /* 0x0001e2000c101114 */
[----:B------:R-:W-:Y:S01]  /*d5d0*/  ISETP.LT.OR P6, PT, R35, 0xb2, !P1 ;  /* 0x000000b22300780c */ /* 0x000fe20004fc1670 */
[----:B------:R-:W-:Y:S01]  /*d5e0*/  FMUL R11, R11, UR22 ;  /* 0x000000160b0b7c20 */ /* 0x000fe20008400000 */
[----:B--2---:R-:W-:Y:S01]  /*d5f0*/  F2FP.SATFINITE.E5M2.F32.PACK_AB_MERGE_C R19, RZ, R14, RZ ;  /* 0x0000000eff13723e */ /* 0x004fe200048060ff */
[----:B------:R-:W2:Y:S01]  /*d600*/  LDL.LU R223, [R1+0x18] ;  /* 0x0000180001df7983 */ /* 0x000ea20000300800 */
[----:B------:R-:W-:Y:S02]  /*d610*/  F2FP.SATFINITE.E5M2.F32.PACK_AB_MERGE_C R13, RZ, R13, RZ ;  /* 0x0000000dff0d723e */ /* 0x000fe400048060ff */
[----:B------:R-:W-:Y:S01]  /*d620*/  F2FP.SATFINITE.E5M2.F32.PACK_AB_MERGE_C R11, RZ, R11, RZ ;  /* 0x0000000bff0b723e */ /* 0x000fe200048060ff */
[----:B------:R-:W-:Y:S01]  /*d630*/  @!P2 STG.E.U8 desc[UR20][R26.64+0xa8], R19 ;  /* 0x0000a8131a00a986 */ /* 0x000fe2000c101114 */
[----:B0-----:R-:W-:-:S03]  /*d640*/  F2FP.SATFINITE.E5M2.F32.PACK_AB_MERGE_C R15, RZ, R12, RZ ;  /* 0x0000000cff0f723e */ /* 0x001fc600048060ff */
[----:B------:R0:W-:Y:S01]  /*d650*/  @!P4 STG.E.U8 desc[UR20][R26.64+0xa9], R13 ;  /* 0x0000a90d1a00c986 */ /* 0x0001e2000c101114 */
[C---:B------:R-:W-:Y:S02]  /*d660*/  ISETP.LT.OR P2, PT, R35.reuse, 0xb1, !P0 ;  /* 0x000000b12300780c */ /* 0x040fe40004741670 */
[C---:B------:R-:W-:Y:S01]  /*d670*/  ISETP.LT.OR P4, PT, R35.reuse, 0xb2, !P0 ;  /* 0x000000b22300780c */ /* 0x040fe20004781670 */
[----:B------:R-:W-:Y:S01]  /*d680*/  @!P5 STG.E.U8 desc[UR20][R24.64+0xb0], R15 ;  /* 0x0000b00f1800d986 */ /* 0x000fe2000c101114 */
[----:B------:R-:W-:Y:S01]  /*d690*/  ISETP.LT.OR P5, PT, R35, 0xb9, !P1 ;  /* 0x000000b92300780c */ /* 0x000fe20004fa1670 */
[----:B------:R-:W-:Y:S01]  /*d6a0*/  FMUL R10, R10, UR22 ;  /* 0x000000160a0a7c20 */ /* 0x000fe20008400000 */
[----:B------:R-:W-:Y:S01]  /*d6b0*/  FMUL R9, R9, UR22 ;  /* 0x0000001609097c20 */ /* 0x000fe20008400000 */
[----:B------:R-:W2:Y:S01]  /*d6c0*/  LDL.LU R222, [R1+0x14] ;  /* 0x0000140001de7983 */ /* 0x000ea20000300800 */
[----:B------:R-:W-:-:S03]  /*d6d0*/  FMUL R8, R8, UR22 ;  /* 0x0000001608087c20 */ /* 0x000fc60008400000 */
[----:B------:R-:W2:Y:S01]  /*d6e0*/  LDL.LU R220, [R1+0x10] ;  /* 0x0000100001dc7983 */ /* 0x000ea20000300800 */
[----:B------:R-:W-:-:S03]  /*d6f0*/  F2FP.SATFINITE.E5M2.F32.PACK_AB_MERGE_C R17, RZ, R10, RZ ;  /* 0x0000000aff11723e */ /* 0x000fc600048060ff */
[----:B------:R-:W2:Y:S01]  /*d700*/  LDL.LU R221, [R1+0xc] ;  /* 0x00000c0001dd7983 */ /* 0x000ea20000300800 */
[----:B------:R-:W-:Y:S01]  /*d710*/  F2FP.SATFINITE.E5M2.F32.PACK_AB_MERGE_C R9, RZ, R9, RZ ;  /* 0x00000009ff09723e */ /* 0x000fe200048060ff */
[----:B------:R-:W-:Y:S01]  /*d720*/  FMUL R7, R7, UR22 ;  /* 0x0000001607077c20 */ /* 0x000fe20008400000 */
[----:B0-----:R-:W-:Y:S01]  /*d730*/  F2FP.SATFINITE.E5M2.F32.PACK_AB_MERGE_C R13, RZ, R8, RZ ;  /* 0x00000008ff0d723e */ /* 0x001fe200048060ff */
[----:B------:R0:W-:Y:S01]  /*d740*/  @!P6 STG.E.U8 desc[UR20][R24.64+0xb1], R11 ;  /* 0x0000b10b1800e986 */ /* 0x0001e2000c101114 */
[----:B------:R-:W-:Y:S01]  /*d750*/  ISETP.LT.OR P6, PT, R35, 0xba, !P1 ;  /* 0x000000ba2300780c */ /* 0x000fe20004fc1670 */
[----:B-----5:R-:W-:Y:S01]  /*d760*/  FMUL R2, R2, UR22 ;  /* 0x0000001602027c20 */ /* 0x020fe20008400000 */
[----:B------:R-:W-:Y:S01]  /*d770*/  F2FP.SATFINITE.E5M2.F32.PACK_AB_MERGE_C R7, RZ, R7, RZ ;  /* 0x00000007ff07723e */ /* 0x000fe200048060ff */
[----:B------:R-:W-:Y:S01]  /*d780*/  @!P2 STG.E.U8 desc[UR20][R26.64+0xb0], R17 ;  /* 0x0000b0111a00a986 */ /* 0x000fe2000c101114 */
[----:B------:R-:W-:Y:S01]  /*d790*/  FMUL R3, R3, UR22 ;  /* 0x0000001603037c20 */ /* 0x000fe20008400000 */
[----:B------:R-:W-:Y:S01]  /*d7a0*/  FMUL R4, R4, UR22 ;  /* 0x0000001604047c20 */ /* 0x000fe20008400000 */
[C---:B------:R-:W-:Y:S01]  /*d7b0*/  ISETP.LT.OR P2, PT, R35.reuse, 0xb9, !P0 ;  /* 0x000000b92300780c */ /* 0x040fe20004741670 */
[----:B------:R1:W-:Y:S01]  /*d7c0*/  @!P4 STG.E.U8 desc[UR20][R26.64+0xb1], R9 ;  /* 0x0000b1091a00c986 */ /* 0x0003e2000c101114 */
[----:B------:R-:W-:Y:S01]  /*d7d0*/  ISETP.LT.OR P4, PT, R35, 0xba, !P0 ;  /* 0x000000ba2300780c */ /* 0x000fe20004781670 */
[----:B------:R-:W-:Y:S01]  /*d7e0*/  FMUL R6, R6, UR22 ;  /* 0x0000001606067c20 */ /* 0x000fe20008400000 */
[----:B------:R-:W-:Y:S01]  /*d7f0*/  FMUL R5, R5, UR22 ;  /* 0x0000001605057c20 */ /* 0x000fe20008400000 */
[----:B------:R3:W-:Y:S01]  /*d800*/  @!P5 STG.E.U8 desc[UR20][R24.64+0xb8], R13 ;  /* 0x0000b80d1800d986 */ /* 0x0007e2000c101114 */
[----:B------:R-:W-:Y:S01]  /*d810*/  ISETP.LT.OR P5, PT, R35, 0xc1, !P1 ;  /* 0x000000c12300780c */ /* 0x000fe20004fa1670 */
[----:B------:R-:W-:Y:S01]  /*d820*/  FMUL R0, R0, UR22 ;  /* 0x0000001600007c20 */ /* 0x000fe20008400000 */
[----:B0-----:R-:W-:Y:S01]  /*d830*/  F2FP.SATFINITE.E5M2.F32.PACK_AB_MERGE_C R11, RZ, R6, RZ ;  /* 0x00000006ff0b723e */ /* 0x001fe200048060ff */
[----:B------:R-:W2:Y:S01]  /*d840*/  LDL.LU R225, [R1+0x1c] ;  /* 0x00001c0001e17983 */ /* 0x000ea20000300800 */
[----:B------:R-:W-:-:S03]  /*d850*/  F2FP.SATFINITE.E5M2.F32.PACK_AB_MERGE_C R5, RZ, R5, RZ ;  /* 0x00000005ff05723e */ /* 0x000fc600048060ff */
[----:B------:R0:W-:Y:S01]  /*d860*/  @!P6 STG.E.U8 desc[UR20][R24.64+0xb9], R7 ;  /* 0x0000b9071800e986 */ /* 0x0001e2000c101114 */
[----:B-1----:R-:W-:Y:S01]  /*d870*/  F2FP.SATFINITE.E5M2.F32.PACK_AB_MERGE_C R9, RZ, R4, RZ ;  /* 0x00000004ff09723e */ /* 0x002fe200048060ff */
[----:B------:R-:W-:Y:S01]  /*d880*/  FMUL R4, R227, UR22 ;  /* 0x00000016e3047c20 */ /* 0x000fe20008400000 */
[C---:B------:R-:W-:Y:S01]  /*d890*/  ISETP.LT.OR P6, PT, R35.reuse, 0xc2, !P1 ;  /* 0x000000c22300780c */ /* 0x040fe20004fc1670 */
[----:B------:R-:W-:Y:S01]  /*d8a0*/  @!P2 STG.E.U8 desc[UR20][R26.64+0xb8], R11 ;  /* 0x0000b80b1a00a986 */ /* 0x000fe2000c101114 */
[----:B---3--:R-:W-:Y:S01]  /*d8b0*/  F2FP.SATFINITE.E5M2.F32.PACK_AB_MERGE_C R13, RZ, R2, RZ ;  /* 0x00000002ff0d723e */ /* 0x008fe200048060ff */
[----:B----4-:R-:W-:Y:S01]  /*d8c0*/  FMUL R2, R224, UR22 ;  /* 0x00000016e0027c20 */ /* 0x010fe20008400000 */
[----:B------:R-:W-:Y:S01]  /*d8d0*/  ISETP.LT.OR P2, PT, R35, 0xc1, !P0 ;  /* 0x000000c12300780c */ /* 0x000fe20004741670 */
[----:B------:R-:W3:Y:S01]  /*d8e0*/  LDL.LU R224, [R1+0x20] ;  /* 0x0000200001e07983 */ /* 0x000ee20000300800 */
[----:B0-----:R-:W-:Y:S01]  /*d8f0*/  F2FP.SATFINITE.E5M2.F32.PACK_AB_MERGE_C R7, RZ, R3, RZ ;  /* 0x00000003ff07723e */ /* 0x001fe200048060ff */
[----:B------:R-:W-:-:S02]  /*d900*/  FMUL R3, R226, UR22 ;  /* 0x00000016e2037c20 */ /* 0x000fc40008400000 */
[----:B------:R0:W-:Y:S01]  /*d910*/  @!P4 STG.E.U8 desc[UR20][R26.64+0xb9], R5 ;  /* 0x0000b9051a00c986 */ /* 0x0001e2000c101114 */
[----:B------:R-:W-:-:S03]  /*d920*/  ISETP.LT.OR P4, PT, R35, 0xc2, !P0 ;  /* 0x000000c22300780c */ /* 0x000fc60004781670 */
[----:B------:R-:W4:Y:S04]  /*d930*/  LDL.LU R226, [R1+0x24] ;  /* 0x0000240001e27983 */ /* 0x000f280000300800 */
[----:B------:R-:W4:Y:S04]  /*d940*/  LDL.LU R227, [R1+0x28] ;  /* 0x0000280001e37983 */ /* 0x000f280000300800 */
[----:B------:R-:W-:Y:S01]  /*d950*/  @!P5 STG.E.U8 desc[UR20][R24.64+0xc0], R9 ;  /* 0x0000c0091800d986 */ /* 0x000fe2000c101114 */
[C---:B------:R-:W-:Y:S02]  /*d960*/  ISETP.LT.OR P5, PT, R35.reuse, 0xc9, !P1 ;  /* 0x000000c92300780c */ /* 0x040fe40004fa1670 */
[----:B0-----:R-:W-:Y:S01]  /*d970*/  F2FP.SATFINITE.E5M2.F32.PACK_AB_MERGE_C R5, RZ, R0, RZ ;  /* 0x00000000ff05723e */ /* 0x001fe200048060ff */
[----:B------:R0:W-:Y:S01]  /*d980*/  @!P6 STG.E.U8 desc[UR20][R24.64+0xc1], R7 ;  /* 0x0000c1071800e986 */ /* 0x0001e2000c101114 */
[----:B------:R-:W-:-:S03]  /*d990*/  ISETP.LT.OR P6, PT, R35, 0xca, !P1 ;  /* 0x000000ca2300780c */ /* 0x000fc60004fc1670 */
[----:B------:R-:W-:Y:S01]  /*d9a0*/  @!P2 STG.E.U8 desc[UR20][R26.64+0xc0], R13 ;  /* 0x0000c00d1a00a986 */ /* 0x000fe2000c101114 */
[----:B------:R-:W-:-:S03]  /*d9b0*/  ISETP.LT.OR P2, PT, R35, 0xc9, !P0 ;  /* 0x000000c92300780c */ /* 0x000fc60004741670 */
[----:B------:R1:W-:Y:S01]  /*d9c0*/  @!P4 STG.E.U8 desc[UR20][R26.64+0xc1], R5 ;  /* 0x0000c1051a00c986 */ /* 0x0003e2000c101114 */
[----:B0-----:R-:W-:Y:S02]  /*d9d0*/  F2FP.SATFINITE.E5M2.F32.PACK_AB_MERGE_C R7, RZ, R2, RZ ;  /* 0x00000002ff07723e */ /* 0x001fe400048060ff */
[----:B------:R-:W-:-:S03]  /*d9e0*/  ISETP.LT.OR P4, PT, R35, 0xca, !P0 ;  /* 0x000000ca2300780c */ /* 0x000fc60004781670 */
[----:B------:R0:W-:Y:S01]  /*d9f0*/  @!P5 STG.E.U8 desc[UR20][R24.64+0xc8], R7 ;  /* 0x0000c8071800d986 */ /* 0x0001e2000c101114 */
[----:B------:R-:W-:Y:S02]  /*da00*/  ISETP.LT.OR P5, PT, R35, 0xd1, !P1 ;  /* 0x000000d12300780c */ /* 0x000fe40004fa1670 */
[----:B------:R-:W-:Y:S02]  /*da10*/  F2FP.SATFINITE.E5M2.F32.PACK_AB_MERGE_C R9, RZ, R3, RZ ;  /* 0x00000003ff09723e */ /* 0x000fe400048060ff */
[----:B------:R-:W-:-:S03]  /*da20*/  F2FP.SATFINITE.E5M2.F32.PACK_AB_MERGE_C R11, RZ, R4, RZ ;  /* 0x00000004ff0b723e */ /* 0x000fc600048060ff */
[----:B------:R0:W-:Y:S04]  /*da30*/  @!P6 STG.E.U8 desc[UR20][R24.64+0xc9], R9 ;  /* 0x0000c9091800e986 */ /* 0x0001e8000c101114 */
[----:B------:R-:W-:Y:S01]  /*da40*/  @!P2 STG.E.U8 desc[UR20][R26.64+0xc8], R11 ;  /* 0x0000c80b1a00a986 */ /* 0x000fe2000c101114 */
[----:B--2---:R-:W-:Y:S01]  /*da50*/  FMUL R2, R220, UR22 ;  /* 0x00000016dc027c20 */ /* 0x004fe20008400000 */
[----:B------:R-:W-:Y:S02]  /*da60*/  FMUL R0, R221, UR22 ;  /* 0x00000016dd007c20 */ /* 0x000fe40008400000 */
[----:B------:R-:W2:Y:S03]  /*da70*/  LDL.LU R221, [R1+0x2c] ;  /* 0x00002c0001dd7983 */ /* 0x000ea60000300800 */
[----:B-1----:R-:W-:Y:S01]  /*da80*/  F2FP.SATFINITE.E5M2.F32.PACK_AB_MERGE_C R5, RZ, R0, RZ ;  /* 0x00000000ff05723e */ /* 0x002fe200048060ff */
[----:B------:R-:W2:Y:S01]  /*da90*/  LDL.LU R220, [R1+0x30] ;  /* 0x0000300001dc7983 */ /* 0x000ea20000300800 */
[----:B------:R-:W-:Y:S01]  /*daa0*/  FMUL R0, R223, UR22 ;  /* 0x00000016df007c20 */ /* 0x000fe20008400000 */
[----:B------:R-:W-:Y:S01]  /*dab0*/  FMUL R3, R222, UR22 ;  /* 0x00000016de037c20 */ /* 0x000fe20008400000 */
[----:B0-----:R-:W-:Y:S01]  /*dac0*/  F2FP.SATFINITE.E5M2.F32.PACK_AB_MERGE_C R7, RZ, R2, RZ ;  /* 0x00000002ff07723e */ /* 0x001fe200048060ff */
[----:B------:R-:W2:Y:S02]  /*dad0*/  LDL.LU R222, [R1+0x34] ;  /* 0x0000340001de7983 */ /* 0x000ea40000300800 */
[----:B------:R-:W-:-:S02]  /*dae0*/  F2FP.SATFINITE.E5M2.F32.PACK_AB_MERGE_C R13, RZ, R0, RZ ;  /* 0x00000000ff0d723e */ /* 0x000fc400048060ff */
[----:B------:R-:W2:Y:S01]  /*daf0*/  LDL.LU R223, [R1+0x38] ;  /* 0x0000380001df7983 */ /* 0x000ea20000300800 */
[----:B------:R-:W-:Y:S01]  /*db00*/  F2FP.SATFINITE.E5M2.F32.PACK_AB_MERGE_C R9, RZ, R3, RZ ;  /* 0x00000003ff09723e */ /* 0x000fe200048060ff */
[----:B------:R-:W-:Y:S02]  /*db10*/  FMUL R2, R225, UR22 ;  /* 0x00000016e1027c20 */ /* 0x000fe40008400000 */
[----:B------:R-:W2:Y:S04]  /*db20*/  LDL.LU R225, [R1+0x3c] ;  /* 0x00003c0001e17983 */ /* 0x000ea80000300800 */
[----:B------:R-:W-:Y:S01]  /*db30*/  @!P4 STG.E.U8 desc[UR20][R26.64+0xc9], R5 ;  /* 0x0000c9051a00c986 */ /* 0x000fe2000c101114 */
[----:B---3--:R-:W-:-:S03]  /*db40*/  FMUL R0, R224, UR22 ;  /* 0x00000016e0007c20 */ /* 0x008fc60008400000 */
[----:B------:R0:W-:Y:S04]  /*db50*/  @!P5 STG.E.U8 desc[UR20][R24.64+0xd0], R7 ;  /* 0x0000d0071800d986 */ /* 0x0001e8000c101114 */
[----:B------:R-:W3:Y:S01]  /*db60*/  LDL.LU R224, [R1+0x40] ;  /* 0x0000400001e07983 */ /* 0x000ee20000300800 */
[----:B----4-:R-:W-:-:S03]  /*db70*/  FMUL R3, R226, UR22 ;  /* 0x00000016e2037c20 */ /* 0x010fc60008400000 */
[----:B------:R-:W4:Y:S01]  /*db80*/  LDL.LU R226, [R1+0x44] ;  /* 0x0000440001e27983 */ /* 0x000f220000300800 */
[----:B0-----:R-:W-:Y:S01]  /*db90*/  F2FP.SATFINITE.E5M2.F32.PACK_AB_MERGE_C R7, RZ, R0, RZ ;  /* 0x00000000ff07723e */ /* 0x001fe200048060ff */
[----:B------:R-:W-:Y:S02]  /*dba0*/  FMUL R0, R227, UR22 ;  /* 0x00000016e3007c20 */ /* 0x000fe40008400000 */
[----:B------:R-:W4:Y:S01]  /*dbb0*/  LDL.LU R227, [R1+0x48] ;  /* 0x0000480001e37983 */ /* 0x000f220000300800 */
[C---:B------:R-:W-:Y:S02]  /*dbc0*/  ISETP.LT.OR P6, PT, R35.reuse, 0xd2, !P1 ;  /* 0x000000d22300780c */ /* 0x040fe40004fc1670 */
[C---:B------:R-:W-:Y:S01]  /*dbd0*/  ISETP.LT.OR P4, PT, R35.reuse, 0xd2, !P0 ;  /* 0x000000d22300780c */ /* 0x040fe20004781670 */
[----:B------:R-:W4:Y:S01]  /*dbe0*/  LDL.LU R219, [R1+0x4c] ;  /* 0x00004c0001db7983 */ /* 0x000f220000300800 */
[----:B------:R-:W-:Y:S02]  /*dbf0*/  F2FP.SATFINITE.E5M2.F32.PACK_AB_MERGE_C R5, RZ, R2, RZ ;  /* 0x00000002ff05723e */ /* 0x000fe400048060ff */
[----:B------:R-:W-:-:S02]  /*dc00*/  ISETP.LT.OR P2, PT, R35, 0xd1, !P0 ;  /* 0x000000d12300780c */ /* 0x000fc40004741670 */
[----:B------:R-:W-:Y:S02]  /*dc10*/  ISETP.LT.OR P5, PT, R35, 0xd9, !P1 ;  /* 0x000000d92300780c */ /* 0x000fe40004fa1670 */
[----:B------:R-:W-:-:S03]  /*dc20*/  F2FP.SATFINITE.E5M2.F32.PACK_AB_MERGE_C R11, RZ, R0, RZ ;  /* 0x00000000ff0b723e */ /* 0x000fc600048060ff */
[----:B------:R0:W-:Y:S01]  /*dc30*/  @!P6 STG.E.U8 desc[UR20][R24.64+0xd1], R9 ;  /* 0x0000d1091800e986 */ /* 0x0001e2000c101114 */
[----:B------:R-:W-:-:S03]  /*dc40*/  ISETP.LT.OR P6, PT, R35, 0xda, !P1 ;  /* 0x000000da2300780c */ /* 0x000fc60004fc1670 */
[----:B------:R1:W-:Y:S01]  /*dc50*/  @!P4 STG.E.U8 desc[UR20][R26.64+0xd1], R5 ;  /* 0x0000d1051a00c986 */ /* 0x0003e2000c101114 */
[----:B------:R-:W-:-:S03]  /*dc60*/  ISETP.LT.OR P4, PT, R35, 0xda, !P0 ;  /* 0x000000da2300780c */ /* 0x000fc60004781670 */
[----:B------:R-:W-:Y:S01]  /*dc70*/  @!P2 STG.E.U8 desc[UR20][R26.64+0xd0], R13 ;  /* 0x0000d00d1a00a986 */ /* 0x000fe2000c101114 */
[----:B0-----:R-:W-:-:S03]  /*dc80*/  F2FP.SATFINITE.E5M2.F32.PACK_AB_MERGE_C R9, RZ, R3, RZ ;  /* 0x00000003ff09723e */ /* 0x001fc600048060ff */
[----:B------:R0:W-:Y:S04]  /*dc90*/  @!P5 STG.E.U8 desc[UR20][R24.64+0xd8], R7 ;  /* 0x0000d8071800d986 */ /* 0x0001e8000c101114 */
[----:B------:R0:W-:Y:S01]  /*dca0*/  @!P6 STG.E.U8 desc[UR20][R24.64+0xd9], R9 ;  /* 0x0000d9091800e986 */ /* 0x0001e2000c101114 */
[----:B--2---:R-:W-:-:S03]  /*dcb0*/  FMUL R0, R221, UR22 ;  /* 0x00000016dd007c20 */ /* 0x004fc60008400000 */
[----:B------:R-:W2:Y:S01]  /*dcc0*/  LDL.LU R221, [R1+0x50] ;  /* 0x0000500001dd7983 */ /* 0x000ea20000300800 */
[----:B------:R-:W-:-:S03]  /*dcd0*/  FMUL R2, R220, UR22 ;  /* 0x00000016dc027c20 */ /* 0x000fc60008400000 */
[----:B------:R-:W2:Y:S01]  /*dce0*/  LDL.LU R220, [R1+0x54] ;  /* 0x0000540001dc7983 */ /* 0x000ea20000300800 */
[----:B-1----:R-:W-:Y:S01]  /*dcf0*/  F2FP.SATFINITE.E5M2.F32.PACK_AB_MERGE_C R5, RZ, R0, RZ ;  /* 0x00000000ff05723e */ /* 0x002fe200048060ff */
[----:B------:R-:W-:Y:S02]  /*dd00*/  FMUL R3, R222, UR22 ;  /* 0x00000016de037c20 */ /* 0x000fe40008400000 */
[----:B------:R-:W2:Y:S01]  /*dd10*/  LDL.LU R222, [R1+0x58] ;  /* 0x0000580001de7983 */ /* 0x000ea20000300800 */
[----:B0-----:R-:W-:Y:S01]  /*dd20*/  F2FP.SATFINITE.E5M2.F32.PACK_AB_MERGE_C R7, RZ, R2, RZ ;  /* 0x00000002ff07723e */ /* 0x001fe200048060ff */
[----:B------:R-:W-:Y:S01]  /*dd30*/  FMUL R4, R223, UR22 ;  /* 0x00000016df047c20 */ /* 0x000fe20008400000 */
[----:B------:R-:W-:Y:S01]  /*dd40*/  F2FP.SATFINITE.E5M2.F32.PACK_AB_MERGE_C R9, RZ, R3, RZ ;  /* 0x00000003ff09723e */ /* 0x000fe200048060ff */
[----:B------:R-:W2:Y:S01]  /*dd50*/  LDL.LU R223, [R1+0x5c] ;  /* 0x00005c0001df7983 */ /* 0x000ea20000300800 */
[----:B------:R-:W-:-:S03]  /*dd60*/  FMUL R0, R225, UR22 ;  /* 0x00000016e1007c20 */ /* 0x000fc60008400000 */
[----:B------:R0:W-:Y:S04]  /*dd70*/  @!P4 STG.E.U8 desc[UR20][R26.64+0xd9], R5 ;  /* 0x0000d9051a00c986 */ /* 0x0001e8000c101114 */
[----:B------:R-:W2:Y:S01]  /*dd80*/  LDL.LU R225, [R1+0x60] ;  /* 0x0000600001e17983 */ /* 0x000ea20000300800 */
[----:B0-----:R-:W-:Y:S01]  /*dd90*/  F2FP.SATFINITE.E5M2.F32.PACK_AB_MERGE_C R5, RZ, R0, RZ ;  /* 0x00000000ff05723e */ /* 0x001fe200048060ff */
[----:B---3--:R-:W-:Y:S02]  /*dda0*/  FMUL R2, R224, UR22 ;  /* 0x00000016e0027c20 */ /* 0x008fe40008400000 */
[----:B------:R-:W3:Y:S01]  /*ddb0*/  LDL.LU R224, [R1+0x64] ;  /* 0x0000640001e07983 */ /* 0x000ee20000300800 */
[----:B----4-:R-:W-:-:S03]  /*ddc0*/  FMUL R3, R226, UR22 ;  /* 0x00000016e2037c20 */ /* 0x010fc60008400000 */
[----:B------:R-:W4:Y:S01]  /*ddd0*/  LDL.LU R226, [R1+0x68] ;  /* 0x0000680001e27983 */ /* 0x000f220000300800 */
[----:B------:R-:W-:-:S03]  /*dde0*/  FMUL R0, R227, UR22 ;  /* 0x00000016e3007c20 */ /* 0x000fc60008400000 */
[----:B------:R-:W4:Y:S01]  /*ddf0*/  LDL.LU R227, [R1+0x6c] ;  /* 0x00006c0001e37983 */ /* 0x000f220000300800 */
[C---:B------:R-:W-:Y:S02]  /*de00*/  ISETP.LT.OR P2, PT, R35.reuse, 0xd9, !P0 ;  /* 0x000000d92300780c */ /* 0x040fe40004741670 */
[C---:B------:R-:W-:Y:S02]  /*de10*/  ISETP.LT.OR P5, PT, R35.reuse, 0xe1, !P1 ;  /* 0x000000e12300780c */ /* 0x040fe40004fa1670 */
[C---:B------:R-:W-:Y:S02]  /*de20*/  ISETP.LT.OR P6, PT, R35.reuse, 0xe2, !P1 ;  /* 0x000000e22300780c */ /* 0x040fe40004fc1670 */
[----:B------:R-:W-:-:S07]  /*de30*/  ISETP.LT.OR P4, PT, R35, 0xe2, !P0 ;  /* 0x000000e22300780c */ /* 0x000fce0004781670 */
[----:B------:R-:W-:Y:S01]  /*de40*/  @!P2 STG.E.U8 desc[UR20][R26.64+0xd8], R11 ;  /* 0x0000d80b1a00a986 */ /* 0x000fe2000c101114 */
[----:B------:R-:W-:-:S03]  /*de50*/  ISETP.LT.OR P2, PT, R35, 0xe1, !P0 ;  /* 0x000000e12300780c */ /* 0x000fc60004741670 */
[----:B------:R0:W-:Y:S01]  /*de60*/  @!P5 STG.E.U8 desc[UR20][R24.64+0xe0], R7 ;  /* 0x0000e0071800d986 */ /* 0x0001e2000c101114 */
[----:B------:R-:W-:-:S03]  /*de70*/  ISETP.LT.OR P5, PT, R35, 0xe9, !P1 ;  /* 0x000000e92300780c */ /* 0x000fc60004fa1670 */
[----:B------:R1:W-:Y:S01]  /*de80*/  @!P6 STG.E.U8 desc[UR20][R24.64+0xe1], R9 ;  /* 0x0000e1091800e986 */ /* 0x0003e2000c101114 */
[----:B------:R-:W-:Y:S02]  /*de90*/  ISETP.LT.OR P6, PT, R35, 0xea, !P1 ;  /* 0x000000ea2300780c */ /* 0x000fe40004fc1670 */
[----:B------:R-:W-:Y:S01]  /*dea0*/  F2FP.SATFINITE.E5M2.F32.PACK_AB_MERGE_C R13, RZ, R4, RZ ;  /* 0x00000004ff0d723e */ /* 0x000fe200048060ff */
[----:B------:R1:W-:Y:S01]  /*deb0*/  @!P4 STG.E.U8 desc[UR20][R26.64+0xe1], R5 ;  /* 0x0000e1051a00c986 */ /* 0x0003e2000c101114 */
[----:B0-----:R-:W-:-:S03]  /*dec0*/  F2FP.SATFINITE.E5M2.F32.PACK_AB_MERGE_C R7, RZ, R2, RZ ;  /* 0x00000002ff07723e */ /* 0x001fc600048060ff */
[----:B------:R-:W-:Y:S01]  /*ded0*/  @!P2 STG.E.U8 desc[UR20][R26.64+0xe0], R13 ;  /* 0x0000e00d1a00a986 */ /* 0x000fe2000c101114 */
[----:B-1----:R-:W-:-:S03]  /*dee0*/  F2FP.SATFINITE.E5M2.F32.PACK_AB_MERGE_C R9, RZ, R3, RZ ;  /* 0x00000003ff09723e */ /* 0x002fc600048060ff */
[----:B------:R0:W-:Y:S01]  /*def0*/  @!P5 STG.E.U8 desc[UR20][R24.64+0xe8], R7 ;  /* 0x0000e8071800d986 */ /* 0x0001e2000c101114 */
[C---:B------:R-:W-:Y:S02]  /*df00*/  ISETP.LT.OR P2, PT, R35.reuse, 0xe9, !P0 ;  /* 0x000000e92300780c */ /* 0x040fe40004741670 */
[C---:B------:R-:W-:Y:S01]  /*df10*/  ISETP.LT.OR P4, PT, R35.reuse, 0xea, !P0 ;  /* 0x000000ea2300780c */ /* 0x040fe20004781670 */
[----:B------:R1:W-:Y:S01]  /*df20*/  @!P6 STG.E.U8 desc[UR20][R24.64+0xe9], R9 ;  /* 0x0000e9091800e986 */ /* 0x0003e2000c101114 */
[----:B------:R-:W-:Y:S01]  /*df30*/  ISETP.LT.OR P5, PT, R35, 0xf1, !P1 ;  /* 0x000000f12300780c */ /* 0x000fe20004fa1670 */
[----:B------:R-:W-:Y:S01]  /*df40*/  FMUL R2, R219, UR22 ;  /* 0x00000016db027c20 */ /* 0x000fe20008400000 */
[----:B------:R-:W-:Y:S02]  /*df50*/  ISETP.LT.OR P6, PT, R35, 0xf2, !P1 ;  /* 0x000000f22300780c */ /* 0x000fe40004fc1670 */
[----:B------:R-:W-:Y:S02]  /*df60*/  F2FP.SATFINITE.E5M2.F32.PACK_AB_MERGE_C R11, RZ, R0, RZ ;  /* 0x00000000ff0b723e */ /* 0x000fe400048060ff */
[----:B------:R-:W-:-:S03]  /*df70*/  F2FP.SATFINITE.E5M2.F32.PACK_AB_MERGE_C R5, RZ, R2, RZ ;  /* 0x00000002ff05723e */ /* 0x000fc600048060ff */
[----:B------:R-:W-:Y:S01]  /*df80*/  @!P2 STG.E.U8 desc[UR20][R26.64+0xe8], R11 ;  /* 0x0000e80b1a00a986 */ /* 0x000fe2000c101114 */
[----:B------:R-:W-:-:S03]  /*df90*/  ISETP.LT.OR P2, PT, R35, 0xf1, !P0 ;  /* 0x000000f12300780c */ /* 0x000fc60004741670 */
[----:B------:R-:W-:Y:S01]  /*dfa0*/  @!P4 STG.E.U8 desc[UR20][R26.64+0xe9], R5 ;  /* 0x0000e9051a00c986 */ /* 0x000fe2000c101114 */
[C---:B------:R-:W-:Y:S02]  /*dfb0*/  ISETP.LT.OR P4, PT, R35.reuse, 0xf9, !P1 ;  /* 0x000000f92300780c */ /* 0x040fe40004f81670 */
[----:B------:R-:W-:Y:S01]  /*dfc0*/  ISETP.LT.OR P1, PT, R35, 0xfa, !P1 ;  /* 0x000000fa2300780c */ /* 0x000fe20004f21670 */
[----:B--2---:R-:W-:Y:S01]  /*dfd0*/  FMUL R0, R221, UR22 ;  /* 0x00000016dd007c20 */ /* 0x004fe20008400000 */
[----:B------:R-:W-:-:S04]  /*dfe0*/  FMUL R3, R220, UR22 ;  /* 0x00000016dc037c20 */ /* 0x000fc80008400000 */
[----:B0-----:R-:W-:Y:S02]  /*dff0*/  F2FP.SATFINITE.E5M2.F32.PACK_AB_MERGE_C R7, RZ, R0, RZ ;  /* 0x00000000ff07723e */ /* 0x001fe400048060ff */
[----:B-1----:R-:W-:Y:S01]  /*e000*/  F2FP.SATFINITE.E5M2.F32.PACK_AB_MERGE_C R9, RZ, R3, RZ ;  /* 0x00000003ff09723e */ /* 0x002fe200048060ff */
[----:B------:R-:W-:Y:S02]  /*e010*/  FMUL R0, R222, UR22 ;  /* 0x00000016de007c20 */ /* 0x000fe40008400000 */
[----:B------:R0:W-:Y:S01]  /*e020*/  @!P5 STG.E.U8 desc[UR20][R24.64+0xf0], R7 ;  /* 0x0000f0071800d986 */ /* 0x0001e2000c101114 */
[----:B------:R-:W-:-:S03]  /*e030*/  ISETP.LT.OR P5, PT, R35, 0xf2, !P0 ;  /* 0x000000f22300780c */ /* 0x000fc600047a1670 */
[----:B------:R1:W-:Y:S01]  /*e040*/  @!P6 STG.E.U8 desc[UR20][R24.64+0xf1], R9 ;  /* 0x0000f1091800e986 */ /* 0x0003e2000c101114 */
[----:B------:R-:W-:Y:S02]  /*e050*/  ISETP.LT.OR P6, PT, R35, 0xf9, !P0 ;  /* 0x000000f92300780c */ /* 0x000fe400047c1670 */
[----:B------:R-:W-:Y:S01]  /*e060*/  F2FP.SATFINITE.E5M2.F32.PACK_AB_MERGE_C R13, RZ, R0, RZ ;  /* 0x00000000ff0d723e */ /* 0x000fe200048060ff */
[----:B------:R-:W-:Y:S01]  /*e070*/  FMUL R0, R223, UR22 ;  /* 0x00000016df007c20 */ /* 0x000fe20008400000 */
[----:B------:R-:W-:Y:S01]  /*e080*/  ISETP.LT.OR P0, PT, R35, 0xfa, !P0 ;  /* 0x000000fa2300780c */ /* 0x000fe20004701670 */
[----:B------:R-:W-:-:S03]  /*e090*/  FMUL R2, R225, UR22 ;  /* 0x00000016e1027c20 */ /* 0x000fc60008400000 */
[----:B0-----:R-:W-:Y:S02]  /*e0a0*/  F2FP.SATFINITE.E5M2.F32.PACK_AB_MERGE_C R7, RZ, R0, RZ ;  /* 0x00000000ff07723e */ /* 0x001fe400048060ff */
[----:B-1----:R-:W-:Y:S01]  /*e0b0*/  F2FP.SATFINITE.E5M2.F32.PACK_AB_MERGE_C R9, RZ, R2, RZ ;  /* 0x00000002ff09723e */ /* 0x002fe200048060ff */
[----:B---3--:R-:W-:Y:S01]  /*e0c0*/  FMUL R3, R224, UR22 ;  /* 0x00000016e0037c20 */ /* 0x008fe20008400000 */
[----:B----4-:R-:W-:Y:S01]  /*e0d0*/  FMUL R4, R226, UR22 ;  /* 0x00000016e2047c20 */ /* 0x010fe20008400000 */
[----:B------:R-:W-:-:S03]  /*e0e0*/  FMUL R5, R227, UR22 ;  /* 0x00000016e3057c20 */ /* 0x000fc60008400000 */
[----:B------:R-:W-:Y:S02]  /*e0f0*/  F2FP.SATFINITE.E5M2.F32.PACK_AB_MERGE_C R3, RZ, R3, RZ ;  /* 0x00000003ff03723e */ /* 0x000fe400048060ff */
[----:B------:R-:W-:Y:S02]  /*e100*/  F2FP.SATFINITE.E5M2.F32.PACK_AB_MERGE_C R11, RZ, R4, RZ ;  /* 0x00000004ff0b723e */ /* 0x000fe400048060ff */
[----:B------:R-:W-:Y:S01]  /*e110*/  F2FP.SATFINITE.E5M2.F32.PACK_AB_MERGE_C R5, RZ, R5, RZ ;  /* 0x00000005ff05723e */ /* 0x000fe200048060ff */
[----:B------:R0:W-:Y:S04]  /*e120*/  @!P2 STG.E.U8 desc[UR20][R26.64+0xf0], R13 ;  /* 0x0000f00d1a00a986 */ /* 0x0001e8000c101114 */
[----:B------:R0:W-:Y:S04]  /*e130*/  @!P5 STG.E.U8 desc[UR20][R26.64+0xf1], R7 ;  /* 0x0000f1071a00d986 */ /* 0x0001e8000c101114 */
[----:B------:R0:W-:Y:S04]  /*e140*/  @!P4 STG.E.U8 desc[UR20][R24.64+0xf8], R9 ;  /* 0x0000f8091800c986 */ /* 0x0001e8000c101114 */
[----:B------:R0:W-:Y:S04]  /*e150*/  @!P1 STG.E.U8 desc[UR20][R24.64+0xf9], R3 ;  /* 0x0000f90318009986 */ /* 0x0001e8000c101114 */
[----:B------:R0:W-:Y:S04]  /*e160*/  @!P6 STG.E.U8 desc[UR20][R26.64+0xf8], R11 ;  /* 0x0000f80b1a00e986 */ /* 0x0001e8000c101114 */
[----:B------:R0:W-:Y:S02]  /*e170*/  @!P0 STG.E.U8 desc[UR20][R26.64+0xf9], R5 ;  /* 0x0000f9051a008986 */ /* 0x0001e4000c101114 */
.L_x_289:
[----:B------:R-:W-:Y:S05]  /*e180*/  BSYNC B0 ;  /* 0x0000000000007941 */ /* 0x000fea0003800000 */
.L_x_31:
[----:B0----5:R-:W2:Y:S04]  /*e190*/  LDL.LU R3, [R1+0x70] ;  /* 0x0000700001037983 */ /* 0x021ea80000300800 */
[----:B------:R-:W2:Y:S01]  /*e1a0*/  LDL.LU R2, [R1+0x74] ;  /* 0x0000740001027983 */ /* 0x000ea20000300800 */
[----:B------:R-:W-:Y:S01]  /*e1b0*/  ULDC UR6, c[0x0][0xc] ;  /* 0x0000030000067ab9 */ /* 0x000fe20000000800 */
[----:B------:R-:W-:Y:S01]  /*e1c0*/  ULDC UR7, c[0x0][0x10] ;  /* 0x0000040000077ab9 */ /* 0x000fe20000000800 */
[----:B------:R-:W2:Y:S01]  /*e1d0*/  LDC R5, c[0x0][0x14] ;  /* 0x00000500ff057b82 */ /* 0x000ea20000000800 */
[----:B------:R-:W-:Y:S01]  /*e1e0*/  UIMAD.WIDE.U32 UR6, UR6, UR7, URZ ;  /* 0x00000007060672a5 */ /* 0x000fe2000f8e003f */
[----:B------:R-:W-:Y:S01]  /*e1f0*/  PRMT R0, RZ, 0x7610, R0 ;  /* 0x00007610ff007816 */ /* 0x000fe20000000000 */
[----:B------:R-:W-:-:S04]  /*e200*/  UMOV UR24, 0xffffffff ;  /* 0xffffffff00187882 */ /* 0x000fc80000000000 */
[----:B--2---:R-:W-:-:S04]  /*e210*/  IMAD.WIDE.U32 R2, R5, UR6, R2 ;  /* 0x0000000605027c25 */ /* 0x004fc8000f8e0002 */
[----:B------:R-:W-:Y:S01]  /*e220*/  IMAD R5, R5, UR7, RZ ;  /* 0x0000000705057c24 */ /* 0x000fe2000f8e02ff */
[----:B------:R-:W-:Y:S01]  /*e230*/  ULDC.64 UR6, c[0x0][0x650] ;  /* 0x0001940000067ab9 */ /* 0x000fe20000000a00 */
[----:B------:R-:W-:Y:S01]  /*e240*/  IMAD.MOV.U32 R19, RZ, RZ, R2 ;  /* 0x000000ffff137224 */ /* 0x000fe200078e0002 */
[----:B------:R-:W-:Y:S01]  /*e250*/  ISETP.GE.U32.AND P0, PT, R2, UR6, PT ;  /* 0x0000000602007c0c */ /* 0x000fe2000bf06070 */
[----:B------:R-:W-:Y:S02]  /*e260*/  IMAD.IADD R22, R3, 0x1, R5 ;  /* 0x0000000103167824 */ /* 0x000fe400078e0205 */
[----:B------:R-:W-:-:S03]  /*e270*/  IMAD.MOV.U32 R2, RZ, RZ, -0x1 ;  /* 0xffffffffff027424 */ /* 0x000fc600078e00ff */
[----:B------:R0:W-:Y:S01]  /*e280*/  STL [R1+0x70], R22 ;  /* 0x0000701601007387 */ /* 0x0001e20000100800 */
[----:B------:R-:W-:-:S03]  /*e290*/  ISETP.GE.U32.AND.EX P0, PT, R22, UR7, PT, P0 ;  /* 0x0000000716007c0c */ /* 0x000fc6000bf06100 */
[----:B------:R0:W-:Y:S04]  /*e2a0*/  STL [R1+0x74], R19 ;  /* 0x0000741301007387 */ /* 0x0001e80000100800 */
[----:B------:R0:W-:Y:S06]  /*e2b0*/  STL [R1+0x78], R2 ;  /* 0x0000780201007387 */ /* 0x0001ec0000100800 */
[----:B------:R-:W-:Y:S05]  /*e2c0*/  @P0 BRA `(.L_x_290) ;  /* 0x00000004006c0947 */ /* 0x000fea0003800000 */
[----:B------:R-:W2:Y:S01]  /*e2d0*/  S2R R14, SR_CTAID.X ;  /* 0x00000000000e7919 */ /* 0x000ea20000002500 */
[----:B------:R-:W5:Y:S01]  /*e2e0*/  LDC.64 R8, c[0x0][0x628] ;  /* 0x00018a00ff087b82 */ /* 0x000f620000000a00 */
[----:B------:R-:W-:Y:S01]  /*e2f0*/  ULDC UR6, c[0x0][0x150] ;  /* 0x0000540000067ab9 */ /* 0x000fe20000000800 */
[----:B------:R-:W-:Y:S01]  /*e300*/  IMAD.MOV.U32 R6, RZ, RZ, R19 ;  /* 0x000000ffff067224 */ /* 0x000fe200078e0013 */
[----:B------:R-:W0:Y:S01]  /*e310*/  S2R R16, SR_CTAID.Y ;  /* 0x0000000000107919 */ /* 0x000e220000002600 */
[----:B------:R-:W-:-:S04]  /*e320*/  IMAD.MOV.U32 R7, RZ, RZ, R22 ;  /* 0x000000ffff077224 */ /* 0x000fc800078e0016 */
[----:B------:R-:W0:Y:S08]  /*e330*/  LDC R17, c[0x0][0x144] ;  /* 0x00005100ff117b82 */ /* 0x000e300000000800 */
[----:B------:R-:W0:Y:S08]  /*e340*/  LDC R10, c[0x0][0x630] ;  /* 0x00018c00ff0a7b82 */ /* 0x000e300000000800 */
[----:B------:R-:W0:Y:S01]  /*e350*/  LDC.64 R12, c[0x0][0x620] ;  /* 0x00018800ff0c7b82 */ /* 0x000e220000000a00 */
[----:B-----5:R-:W-:-:S04]  /*e360*/  ISETP.NE.U32.AND P0, PT, R8, RZ, PT ;  /* 0x000000ff0800720c */ /* 0x020fc80003f05070 */
[----:B------:R-:W-:Y:S02]  /*e370*/  ISETP.NE.AND.EX P0, PT, R9, RZ, PT, P0 ;  /* 0x000000ff0900720c */ /* 0x000fe40003f05300 */
[----:B--2---:R-:W-:-:S05]  /*e380*/  I2FP.F32.U32 R0, R14 ;  /* 0x0000000e00007245 */ /* 0x004fca0000201000 */
[----:B------:R-:W-:-:S04]  /*e390*/  FMUL R0, R0, UR6 ;  /* 0x0000000600007c20 */ /* 0x000fc80008400000 */
[----:B------:R2:W0:Y:S02]  /*e3a0*/  F2I.U32.TRUNC.NTZ R15, R0 ;  /* 0x00000000000f7305 */ /* 0x000424000020f000 */
[----:B------:R-:W-:Y:S05]  /*e3b0*/  @!P0 BRA `(.L_x_291) ;  /* 0x0000000000288947 */ /* 0x000fea0003800000 */
[----:B--2---:R-:W2:Y:S02]  /*e3c0*/  LDC R0, c[0x0][0x634] ;  /* 0x00018d00ff007b82 */ /* 0x004ea40000000800 */
[----:B--2---:R-:W-:-:S05]  /*e3d0*/  IADD3 R7, P0, R19, R0, RZ ;  /* 0x0000000013077210 */ /* 0x004fca0007f1e0ff */
[----:B------:R-:W-:-:S04]  /*e3e0*/  IMAD.X R11, RZ, RZ, R22, P0 ;  /* 0x000000ffff0b7224 */ /* 0x000fc800000e0616 */
[----:B0-----:R-:W-:-:S04]  /*e3f0*/  IMAD.WIDE.U32 R2, R11, R8, RZ ;  /* 0x000000080b027225 */ /* 0x001fc800078e00ff */
[----:B------:R-:W-:-:S04]  /*e400*/  IMAD.WIDE.U32 R4, P0, R7, R9, R2 ;  /* 0x0000000907047225 */ /* 0x000fc80007800002 */
[----:B------:R-:W-:-:S04]  /*e410*/  IMAD.WIDE.U32 R2, R7, R8, RZ ;  /* 0x0000000807027225 */ /* 0x000fc800078e00ff */
[----:B------:R-:W-:Y:S01]  /*e420*/  IMAD.X R7, RZ, RZ, RZ, P0 ;  /* 0x000000ffff077224 */ /* 0x000fe200000e06ff */
[----:B------:R-:W-:Y:S01]  /*e430*/  IADD3 RZ, P0, R3, R4, RZ ;  /* 0x0000000403ff7210 */ /* 0x000fe20007f1e0ff */
[----:B------:R-:W-:-:S04]  /*e440*/  IMAD.MOV.U32 R6, RZ, RZ, R5 ;  /* 0x000000ffff067224 */ /* 0x000fc800078e0005 */
[----:B------:R-:W-:-:S08]  /*e450*/  IMAD.WIDE.U32.X R6, R11, R9, R6, P0 ;  /* 0x000000090b067225 */ /* 0x000fd000000e0406 */
.L_x_291:
[-CC-:B01----:R-:W-:Y:S01]  /*e460*/  SHF.R.U64 R24, R6, R10.reuse, R7.reuse ;  /* 0x0000000a06187219 */ /* 0x183fe20000001207 */
[----:B------:R-:W0:Y:S01]  /*e470*/  LDC.64 R20, c[0x0][0x640] ;  /* 0x00019000ff147b82 */ /* 0x000e220000000a00 */
[----:B--2---:R-:W-:Y:S01]  /*e480*/  SHF.R.U32.HI R0, RZ, R10, R7 ;  /* 0x0000000aff007219 */ /* 0x004fe20000011607 */
[----:B------:R-:W-:Y:S01]  /*e490*/  IMAD.MOV.U32 R2, RZ, RZ, R19 ;  /* 0x000000ffff027224 */ /* 0x000fe200078e0013 */
[----:B------:R-:W-:Y:S01]  /*e4a0*/  IADD3 R5, P0, RZ, -R24, RZ ;  /* 0x80000018ff057210 */ /* 0x000fe20007f1e0ff */
[----:B------:R-:W-:Y:S01]  /*e4b0*/  IMAD.MOV R15, RZ, RZ, -R15 ;  /* 0x000000ffff0f7224 */ /* 0x000fe200078e0a0f */
[----:B------:R-:W-:Y:S01]  /*e4c0*/  ULDC UR6, c[0x0][0x154] ;  /* 0x0000550000067ab9 */ /* 0x000fe20000000800 */
[----:B------:R-:W-:Y:S02]  /*e4d0*/  IMAD.MOV.U32 R7, RZ, RZ, 0x1 ;  /* 0x00000001ff077424 */ /* 0x000fe400078e00ff */
[----:B------:R-:W1:Y:S01]  /*e4e0*/  LDC R4, c[0x0][0x618] ;  /* 0x00018600ff047b82 */ /* 0x000e620000000800 */
[----:B------:R-:W-:-:S02]  /*e4f0*/  IMAD.X R3, RZ, RZ, ~R0, P0 ;  /* 0x000000ffff037224 */ /* 0x000fc400000e0e00 */
[----:B------:R-:W-:Y:S02]  /*e500*/  IMAD R15, R17, R15, R14 ;  /* 0x0000000f110f7224 */ /* 0x000fe400078e020e */
[-C--:B------:R-:W-:Y:S02]  /*e510*/  IMAD R0, R3, R12.reuse, RZ ;  /* 0x0000000c03007224 */ /* 0x080fe400078e02ff */
[----:B------:R-:W-:Y:S01]  /*e520*/  IMAD.MOV.U32 R3, RZ, RZ, R22 ;  /* 0x000000ffff037224 */ /* 0x000fe200078e0016 */
[----:B------:R-:W2:Y:S01]  /*e530*/  LDC R6, c[0x0][0x608] ;  /* 0x00018200ff067b82 */ /* 0x000ea20000000800 */
[----:B------:R-:W-:-:S04]  /*e540*/  IMAD.WIDE.U32 R2, R5, R12, R2 ;  /* 0x0000000c05027225 */ /* 0x000fc800078e0002 */
[----:B------:R-:W-:-:S03]  /*e550*/  IMAD R5, R5, R13, R0 ;  /* 0x0000000d05057224 */ /* 0x000fc600078e0200 */
[----:B------:R-:W5:Y:S01]  /*e560*/  LDC R18, c[0x0][0x658] ;  /* 0x00019600ff127b82 */ /* 0x000f620000000800 */
[----:B------:R-:W-:Y:S01]  /*e570*/  I2FP.F32.U32 R0, R16 ;  /* 0x0000001000007245 */ /* 0x000fe20000201000 */
[----:B------:R-:W-:Y:S01]  /*e580*/  IMAD.IADD R3, R3, 0x1, R5 ;  /* 0x0000000103037824 */ /* 0x000fe200078e0205 */
[----:B0-----:R-:W-:Y:S01]  /*e590*/  ISETP.NE.U32.AND P0, PT, R20, RZ, PT ;  /* 0x000000ff1400720c */ /* 0x001fe20003f05070 */
[----:B------:R-:W-:Y:S02]  /*e5a0*/  IMAD.MOV.U32 R5, RZ, RZ, -0x1 ;  /* 0xffffffffff057424 */ /* 0x000fe400078e00ff */
[----:B------:R-:W-:Y:S02]  /*e5b0*/  FMUL R0, R0, UR6 ;  /* 0x0000000600007c20 */ /* 0x000fe40008400000 */
[----:B------:R-:W0:Y:S01]  /*e5c0*/  LDC R13, c[0x0][0x148] ;  /* 0x00005200ff0d7b82 */ /* 0x000e220000000800 */
[----:B-1----:R-:W-:Y:S01]  /*e5d0*/  SHF.R.U64 R10, R2, R4, R3 ;  /* 0x00000004020a7219 */ /* 0x002fe20000001203 */
[----:B------:R1:W0:Y:S01]  /*e5e0*/  F2I.U32.TRUNC.NTZ R12, R0 ;  /* 0x00000000000c7305 */ /* 0x000222000020f000 */
[----:B------:R-:W-:-:S02]  /*e5f0*/  ISETP.NE.AND.EX P0, PT, R21, RZ, PT, P0 ;  /* 0x000000ff1500720c */ /* 0x000fc40003f05300 */
[----:B------:R-:W-:-:S03]  /*e600*/  SHF.R.U32.HI R3, RZ, R4, R3 ;  /* 0x00000004ff037219 */ /* 0x000fc60000011603 */
[----:B------:R-:W0:Y:S01]  /*e610*/  LDC R14, c[0x0][0x600] ;  /* 0x00018000ff0e7b82 */ /* 0x000e220000000800 */
[-CC-:B--2---:R-:W-:Y:S02]  /*e620*/  SHF.R.U64 R8, R10, R6.reuse, R3.reuse ;  /* 0x000000060a087219 */ /* 0x184fe40000001203 */
[----:B------:R-:W-:-:S05]  /*e630*/  SHF.R.U32.HI R3, RZ, R6, R3 ;  /* 0x00000006ff037219 */ /* 0x000fca0000011603 */
[----:B------:R-:W2:Y:S01]  /*e640*/  LDC R19, c[0x0][0x648] ;  /* 0x00019200ff137b82 */ /* 0x000ea20000000800 */
[-CC-:B-----5:R-:W-:Y:S02]  /*e650*/  SHF.R.U64 R11, R8, R18.reuse, R3.reuse ;  /* 0x00000012080b7219 */ /* 0x1a0fe40000001203 */
[-C--:B------:R-:W-:Y:S02]  /*e660*/  SHF.L.U32 R5, R5, R18.reuse, RZ ;  /* 0x0000001205057219 */ /* 0x080fe400000006ff */
[-C--:B------:R-:W-:Y:S01]  /*e670*/  SHF.R.U32.HI R3, RZ, R18.reuse, R3 ;  /* 0x00000012ff037219 */ /* 0x080fe20000011603 */
[----:B------:R-:W-:Y:S01]  /*e680*/  IMAD.MOV.U32 R2, RZ, RZ, R11 ;  /* 0x000000ffff027224 */ /* 0x000fe200078e000b */
[----:B------:R-:W-:Y:S01]  /*e690*/  SHF.L.U32 R34, R7, R18, RZ ;  /* 0x0000001207227219 */ /* 0x000fe200000006ff */
[----:B------:R-:W0:Y:S01]  /*e6a0*/  LDC R22, c[0x0][0x638] ;  /* 0x00018e00ff167b82 */ /* 0x000e220000000800 */
[----:B------:R-:W-:-:S07]  /*e6b0*/  LOP3.LUT R17, RZ, R5, RZ, 0x33, !PT ;  /* 0x00000005ff117212 */ /* 0x000fce00078e33ff */
[----:B------:R-:W0:Y:S01]  /*e6c0*/  LDC R23, c[0x0][0x610] ;  /* 0x00018400ff177b82 */ /* 0x000e220000000800 */
[----:B-1----:R-:W-:Y:S05]  /*e6d0*/  @!P0 BRA `(.L_x_292) ;  /* 0x0000000000288947 */ /* 0x002fea0003800000 */
        /* <DEDUP_REMOVED lines=10> */
.L_x_292:
[----:B--2---:R-:W-:Y:S01]  /*e780*/  SHF.R.U64 R0, R2, R19, R3 ;  /* 0x0000001302007219 */ /* 0x004fe20000001203 */
[----:B0-----:R-:W-:Y:S01]  /*e790*/  VIADD R3, R14, 0xffffffff ;  /* 0xffffffff0e037836 */ /* 0x001fe20000000000 */
[----:B------:R-:W-:Y:S01]  /*e7a0*/  LOP3.LUT R5, R8, R17, RZ, 0xc0, !PT ;  /* 0x0000001108057212 */ /* 0x000fe200078ec0ff */
[----:B------:R-:W-:Y:S01]  /*e7b0*/  IMAD.MOV R12, RZ, RZ, -R12 ;  /* 0x000000ffff0c7224 */ /* 0x000fe200078e0a0c */
[----:B------:R-:W-:Y:S01]  /*e7c0*/  R2UR UR24, R24 ;  /* 0x00000000181872ca */ /* 0x000fe200000e0000 */
[----:B------:R-:W-:Y:S01]  /*e7d0*/  IMAD.MOV R2, RZ, RZ, -R0 ;  /* 0x000000ffff027224 */ /* 0x000fe200078e0a00 */
[----:B------:R-:W-:Y:S01]  /*e7e0*/  LOP3.LUT R3, R10, R3, RZ, 0xc0, !PT ;  /* 0x000000030a037212 */ /* 0x000fe200078ec0ff */
[----:B------:R-:W-:Y:S02]  /*e7f0*/  IMAD R34, R34, R0, R5 ;  /* 0x0000000022227224 */ /* 0x000fe400078e0205 */
[----:B------:R-:W-:Y:S02]  /*e800*/  @P3 IMAD R15, R13, R12, R16 ;  /* 0x0000000c0d0f3224 */ /* 0x000fe400078e0210 */
[----:B------:R-:W-:-:S02]  /*e810*/  IMAD R0, R2, R22, R11 ;  /* 0x0000001602007224 */ /* 0x000fc400078e020b */
[----:B------:R-:W-:Y:S02]  /*e820*/  IMAD R34, R34, R23, R15 ;  /* 0x0000001722227224 */ /* 0x000fe400078e020f */
[----:B------:R-:W-:Y:S02]  /*e830*/  IMAD R3, R0, R14, R3 ;  /* 0x0000000e00037224 */ /* 0x000fe400078e0203 */
[----:B------:R-:W-:-:S03]  /*e840*/  IMAD.MOV.U32 R0, RZ, RZ, 0x1 ;  /* 0x00000001ff007424 */ /* 0x000fc600078e00ff */
[----:B------:R-:W-:Y:S02]  /*e850*/  SEL R2, R3, R34, !P3 ;  /* 0x0000002203027207 */ /* 0x000fe40005800000 */
[----:B------:R-:W-:-:S03]  /*e860*/  SEL R34, R34, R3, !P3 ;  /* 0x0000000322227207 */ /* 0x000fc60005800000 */
[----:B------:R2:W-:Y:S04]  /*e870*/  STL [R1+0x78], R2 ;  /* 0x0000780201007387 */ /* 0x0005e80000100800 */
.L_x_290:
[----:B------:R-:W-:Y:S01]  /*e880*/  UIADD3 UR5, UR12, UR5, URZ ;  /* 0x000000050c057290 */ /* 0x000fe2000fffe03f */
[----:B------:R0:W-:Y:S01]  /*e890*/  STL [R1+0x7c], R34 ;  /* 0x00007c2201007387 */ /* 0x0001e20000100800 */
[----:B------:R-:W-:Y:S02]  /*e8a0*/  LOP3.LUT P0, RZ, R0, 0xff, RZ, 0xc0, !PT ;  /* 0x000000ff00ff7812 */ /* 0x000fe4000780c0ff */
[----:B------:R-:W-:Y:S02]  /*e8b0*/  USHF.R.U32.HI UR6, URZ, 0x2, UR5 ;  /* 0x000000023f067899 */ /* 0x000fe40008011605 */
[----:B------:R-:W-:Y:S02]  /*e8c0*/  UISETP.GT.U32.AND UP0, UPT, UR5, 0x3, UPT ;  /* 0x000000030500788c */ /* 0x000fe4000bf04070 */
[----:B------:R-:W-:Y:S02]  /*e8d0*/  ULOP3.LUT UR6, UR6, 0x1, URZ, 0xc0, !UPT ;  /* 0x0000000106067892 */ /* 0x000fe4000f8ec03f */
[----:B------:R-:W-:-:S02]  /*e8e0*/  UISETP.LT.U32.AND UP0, UPT, UR12, 0x4, UP0 ;  /* 0x000000040c00788c */ /* 0x000fc40008701070 */
[----:B------:R-:W-:Y:S02]  /*e8f0*/  UISETP.NE.U32.AND UP1, UPT, UR6, 0x1, UPT ;  /* 0x000000010600788c */ /* 0x000fe4000bf25070 */
[----:B------:R-:W-:Y:S02]  /*e900*/  USEL UR7, URZ, 0x1, !UP0 ;  /* 0x000000013f077887 */ /* 0x000fe4000c000000 */
[----:B------:R-:W-:Y:S02]  /*e910*/  UISETP.GT.U32.AND UP1, UPT, UR12, 0x3, !UP1 ;  /* 0x000000030c00788c */ /* 0x000fe4000cf24070 */
[----:B------:R-:W-:Y:S02]  /*e920*/  ULOP3.LUT UR5, UR5, 0x3, URZ, 0xc0, !UPT ;  /* 0x0000000305057892 */ /* 0x000fe4000f8ec03f */
[----:B------:R-:W-:-:S04]  /*e930*/  USEL UR6, URZ, 0x1, !UP1 ;  /* 0x000000013f067887 */ /* 0x000fc8000c800000 */
[----:B------:R-:W-:Y:S01]  /*e940*/  ULOP3.LUT UR4, UR6, UR4, UR7, 0x96, !UPT ;  /* 0x0000000406047292 */ /* 0x000fe2000f8e9607 */
[----:B0-----:R-:W-:Y:S11]  /*e950*/  @P0 BRA `(.L_x_293) ;  /* 0xffffff2400b00947 */ /* 0x001ff6000383ffff */
[----:B------:R-:W-:Y:S05]  /*e960*/  EXIT ;  /* 0x000000000000794d */ /* 0x000fea0003800000 */
.L_x_3:
[----:B------:R-:W2:Y:S01]  /*e970*/  LDL R16, [R1+0x74] ;  /* 0x0000740001107983 */ /* 0x000ea20000100800 */
[----:B------:R-:W-:-:S03]  /*e980*/  ULDC.64 UR4, c[0x0][0x650] ;  /* 0x0001940000047ab9 */ /* 0x000fc60000000a00 */
[----:B------:R-:W3:Y:S01]  /*e990*/  LDL R17, [R1+0x70] ;  /* 0x0000700001117983 */ /* 0x000ee20000100800 */
[----:B------:R-:W-:Y:S01]  /*e9a0*/  PRMT R4, RZ, 0x7610, R4 ;  /* 0x00007610ff047816 */ /* 0x000fe20000000004 */
[----:B------:R-:W-:Y:S02]  /*e9b0*/  IMAD.MOV.U32 R5, RZ, RZ, -0x1 ;  /* 0xffffffffff057424 */ /* 0x000fe400078e00ff */
[----:B------:R-:W-:Y:S02]  /*e9c0*/  IMAD.MOV.U32 R6, RZ, RZ, -0x1 ;  /* 0xffffffffff067424 */ /* 0x000fe400078e00ff */
[----:B------:R-:W-:Y:S01]  /*e9d0*/  IMAD.MOV.U32 R11, RZ, RZ, -0x1 ;  /* 0xffffffffff0b7424 */ /* 0x000fe200078e00ff */
[----:B--2---:R-:W-:-:S04]  /*e9e0*/  ISETP.GE.U32.AND P0, PT, R16, UR4, PT ;  /* 0x0000000410007c0c */ /* 0x004fc8000bf06070 */
[----:B---3--:R-:W-:-:S13]  /*e9f0*/  ISETP.GE.U32.AND.EX P0, PT, R17, UR5, PT, P0 ;  /* 0x0000000511007c0c */ /* 0x008fda000bf06100 */
[----:B------:R-:W-:Y:S05]  /*ea00*/  @P0 BRA `(.L_x_294) ;  /* 0x00000004005c0947 */ /* 0x000fea0003800000 */
        /* <DEDUP_REMOVED lines=18> */
.L_x_295:
[-CC-:B------:R-:W-:Y:S01]  /*eb30*/  SHF.R.U64 R11, R8, R12.reuse, R9.reuse ;  /* 0x0000000c080b7219 */ /* 0x180fe20000001209 */
[----:B------:R-:W0:Y:S01]  /*eb40*/  LDC.64 R20, c[0x0][0x640] ;  /* 0x00019000ff147b82 */ /* 0x000e220000000a00 */
[----:B------:R-:W-:Y:S01]  /*eb50*/  SHF.R.U32.HI R3, RZ, R12, R9 ;  /* 0x0000000cff037219 */ /* 0x000fe20000011609 */
[----:B------:R-:W-:Y:S01]  /*eb60*/  ULDC UR4, c[0x0][0x150] ;  /* 0x0000540000047ab9 */ /* 0x000fe20000000800 */
[----:B------:R-:W-:Y:S01]  /*eb70*/  IADD3 R7, P0, RZ, -R11, RZ ;  /* 0x8000000bff077210 */ /* 0x000fe20007f1e0ff */
[----:B------:R-:W-:Y:S01]  /*eb80*/  IMAD.MOV.U32 R4, RZ, RZ, R16 ;  /* 0x000000ffff047224 */ /* 0x000fe200078e0010 */
[----:B------:R-:W-:Y:S01]  /*eb90*/  I2FP.F32.U32 R6, R2 ;  /* 0x0000000200067245 */ /* 0x000fe20000201000 */
[----:B------:R-:W-:Y:S02]  /*eba0*/  IMAD.MOV.U32 R5, RZ, RZ, R17 ;  /* 0x000000ffff057224 */ /* 0x000fe400078e0011 */
[----:B------:R-:W1:Y:S01]  /*ebb0*/  LDC R10, c[0x0][0x618] ;  /* 0x00018600ff0a7b82 */ /* 0x000e620000000800 */
[----:B------:R-:W-:-:S02]  /*ebc0*/  IMAD.X R3, RZ, RZ, ~R3, P0 ;  /* 0x000000ffff037224 */ /* 0x000fc400000e0e03 */
[----:B------:R-:W-:Y:S01]  /*ebd0*/  FMUL R9, R6, UR4 ;  /* 0x0000000406097c20 */ /* 0x000fe20008400000 */
[----:B------:R-:W-:Y:S01]  /*ebe0*/  IMAD.WIDE.U32 R4, R7, R14, R4 ;  /* 0x0000000e07047225 */ /* 0x000fe200078e0004 */
[----:B------:R-:W-:-:S03]  /*ebf0*/  ULDC UR4, c[0x0][0x154] ;  /* 0x0000550000047ab9 */ /* 0x000fc60000000800 */
[----:B------:R-:W-:Y:S01]  /*ec00*/  IMAD R6, R3, R14, RZ ;  /* 0x0000000e03067224 */ /* 0x000fe200078e02ff */
[----:B------:R-:W2:Y:S01]  /*ec10*/  LDC R13, c[0x0][0x144] ;  /* 0x00005100ff0d7b82 */ /* 0x000ea20000000800 */
[----:B------:R-:W3:Y:S02]  /*ec20*/  F2I.U32.TRUNC.NTZ R9, R9 ;  /* 0x0000000900097305 */ /* 0x000ee4000020f000 */
[----:B------:R-:W-:Y:S02]  /*ec30*/  IMAD R3, R7, R15, R6 ;  /* 0x0000000f07037224 */ /* 0x000fe400078e0206 */
[----:B------:R-:W-:Y:S02]  /*ec40*/  IMAD.MOV.U32 R6, RZ, RZ, -0x1 ;  /* 0xffffffffff067424 */ /* 0x000fe400078e00ff */
[----:B------:R-:W-:Y:S01]  /*ec50*/  IMAD.IADD R3, R5, 0x1, R3 ;  /* 0x0000000105037824 */ /* 0x000fe200078e0203 */
[----:B------:R-:W4:Y:S01]  /*ec60*/  LDC R12, c[0x0][0x608] ;  /* 0x00018200ff0c7b82 */ /* 0x000f220000000800 */
[----:B------:R-:W-:-:S02]  /*ec70*/  I2FP.F32.U32 R5, R0 ;  /* 0x0000000000057245 */ /* 0x000fc40000201000 */
[----:B0-----:R-:W-:-:S03]  /*ec80*/  ISETP.NE.U32.AND P0, PT, R20, RZ, PT ;  /* 0x000000ff1400720c */ /* 0x001fc60003f05070 */
[----:B------:R-:W-:Y:S01]  /*ec90*/  FMUL R5, R5, UR4 ;  /* 0x0000000405057c20 */ /* 0x000fe20008400000 */
[----:B------:R-:W-:Y:S01]  /*eca0*/  ISETP.NE.AND.EX P0, PT, R21, RZ, PT, P0 ;  /* 0x000000ff1500720c */ /* 0x000fe20003f05300 */
[----:B------:R-:W0:Y:S01]  /*ecb0*/  LDC R7, c[0x0][0x658] ;  /* 0x00019600ff077b82 */ /* 0x000e220000000800 */
[-C--:B-1----:R-:W-:Y:S01]  /*ecc0*/  SHF.R.U64 R8, R4, R10.reuse, R3 ;  /* 0x0000000a04087219 */ /* 0x082fe20000001203 */
[----:B---3--:R-:W-:Y:S01]  /*ecd0*/  IMAD.MOV R4, RZ, RZ, -R9 ;  /* 0x000000ffff047224 */ /* 0x008fe200078e0a09 */
[----:B------:R-:W-:Y:S02]  /*ece0*/  SHF.R.U32.HI R3, RZ, R10, R3 ;  /* 0x0000000aff037219 */ /* 0x000fe40000011603 */
[----:B------:R1:W3:Y:S03]  /*ecf0*/  F2I.U32.TRUNC.NTZ R10, R5 ;  /* 0x00000005000a7305 */ /* 0x0002e6000020f000 */
[----:B------:R-:W1:Y:S01]  /*ed00*/  LDC R17, c[0x0][0x148] ;  /* 0x00005200ff117b82 */ /* 0x000e620000000800 */
[----:B--2---:R-:W-:-:S02]  /*ed10*/  IMAD R19, R13, R4, R2 ;  /* 0x000000040d137224 */ /* 0x004fc400078e0202 */
[----:B------:R-:W-:-:S05]  /*ed20*/  IMAD.MOV.U32 R4, RZ, RZ, 0x1 ;  /* 0x00000001ff047424 */ /* 0x000fca00078e00ff */
[----:B------:R-:W2:Y:S01]  /*ed30*/  LDC R14, c[0x0][0x600] ;  /* 0x00018000ff0e7b82 */ /* 0x000ea20000000800 */
[-CC-:B----4-:R-:W-:Y:S02]  /*ed40*/  SHF.R.U64 R13, R8, R12.reuse, R3.reuse ;  /* 0x0000000c080d7219 */ /* 0x190fe40000001203 */
[----:B------:R-:W-:-:S05]  /*ed50*/  SHF.R.U32.HI R2, RZ, R12, R3 ;  /* 0x0000000cff027219 */ /* 0x000fca0000011603 */
[----:B------:R-:W4:Y:S01]  /*ed60*/  LDC R16, c[0x0][0x648] ;  /* 0x00019200ff107b82 */ /* 0x000f220000000800 */
[-CC-:B0-----:R-:W-:Y:S02]  /*ed70*/  SHF.R.U64 R15, R13, R7.reuse, R2.reuse ;  /* 0x000000070d0f7219 */ /* 0x181fe40000001202 */
[-C--:B------:R-:W-:Y:S02]  /*ed80*/  SHF.L.U32 R6, R6, R7.reuse, RZ ;  /* 0x0000000706067219 */ /* 0x080fe400000006ff */
[-C--:B------:R-:W-:Y:S01]  /*ed90*/  SHF.R.U32.HI R3, RZ, R7.reuse, R2 ;  /* 0x00000007ff037219 */ /* 0x080fe20000011602 */
[----:B------:R-:W-:Y:S01]  /*eda0*/  IMAD.MOV.U32 R2, RZ, RZ, R15 ;  /* 0x000000ffff027224 */ /* 0x000fe200078e000f */
[----:B------:R-:W-:Y:S01]  /*edb0*/  SHF.L.U32 R12, R4, R7, RZ ;  /* 0x00000007040c7219 */ /* 0x000fe200000006ff */
[----:B------:R-:W0:Y:S01]  /*edc0*/  LDC R18, c[0x0][0x638] ;  /* 0x00018e00ff127b82 */ /* 0x000e220000000800 */
[----:B------:R-:W-:-:S07]  /*edd0*/  LOP3.LUT R22, RZ, R6, RZ, 0x33, !PT ;  /* 0x00000006ff167212 */ /* 0x000fce00078e33ff */
        /* <DEDUP_REMOVED lines=12> */
.L_x_296:
[----:B----4-:R-:W-:Y:S01]  /*eea0*/  SHF.R.U64 R3, R2, R16, R3 ;  /* 0x0000001002037219 */ /* 0x010fe20000001203 */
[----:B--2---:R-:W-:Y:S01]  /*eeb0*/  VIADD R5, R14, 0xffffffff ;  /* 0xffffffff0e057836 */ /* 0x004fe20000000000 */
[----:B------:R-:W-:Y:S01]  /*eec0*/  LOP3.LUT R2, R13, R22, RZ, 0xc0, !PT ;  /* 0x000000160d027212 */ /* 0x000fe200078ec0ff */
[----:B------:R-:W-:Y:S02]  /*eed0*/  IMAD.MOV R10, RZ, RZ, -R10 ;  /* 0x000000ffff0a7224 */ /* 0x000fe400078e0a0a */
[----:B------:R-:W-:Y:S02]  /*eee0*/  IMAD.MOV R4, RZ, RZ, -R3 ;  /* 0x000000ffff047224 */ /* 0x000fe400078e0a03 */
[----:B------:R-:W-:Y:S01]  /*eef0*/  IMAD R2, R12, R3, R2 ;  /* 0x000000030c027224 */ /* 0x000fe200078e0202 */
[----:B------:R-:W-:Y:S01]  /*ef00*/  LOP3.LUT R3, R8, R5, RZ, 0xc0, !PT ;  /* 0x0000000508037212 */ /* 0x000fe200078ec0ff */
[----:B------:R-:W-:Y:S02]  /*ef10*/  @P3 IMAD R19, R17, R10, R0 ;  /* 0x0000000a11133224 */ /* 0x000fe400078e0200 */
[----:B0-----:R-:W-:-:S02]  /*ef20*/  IMAD R0, R4, R18, R15 ;  /* 0x0000001204007224 */ /* 0x001fc400078e020f */
[----:B------:R-:W-:Y:S02]  /*ef30*/  IMAD R5, R2, R23, R19 ;  /* 0x0000001702057224 */ /* 0x000fe400078e0213 */
[----:B------:R-:W-:Y:S02]  /*ef40*/  IMAD R0, R0, R14, R3 ;  /* 0x0000000e00007224 */ /* 0x000fe400078e0203 */
[----:B------:R-:W-:-:S03]  /*ef50*/  IMAD.MOV.U32 R4, RZ, RZ, 0x1 ;  /* 0x00000001ff047424 */ /* 0x000fc600078e00ff */
[----:B------:R-:W-:Y:S02]  /*ef60*/  SEL R6, R0, R5, !P3 ;  /* 0x0000000500067207 */ /* 0x000fe40005800000 */
[----:B------:R-:W-:-:S07]  /*ef70*/  SEL R5, R5, R0, !P3 ;  /* 0x0000000005057207 */ /* 0x000fce0005800000 */
.L_x_294:
[----:B------:R-:W-:-:S08]  /*ef80*/  NOP ;  /* 0x0000000000007918 */ /* 0x000fd00000000000 */
[----:B------:R-:W0:-:S00]  /*ef90*/  USETMAXREG.DEALLOC.CTAPOOL 0x28 ;  /* 0x00000028000079c8 */ /* 0x000e0000080e0500 */
[----:B------:R-:W-:-:S13]  /*efa0*/  ISETP.NE.AND P0, PT, RZ, UR8, PT ;  /* 0x00000008ff007c0c */ /* 0x000fda000bf05270 */
[----:B------:R-:W-:Y:S05]  /*efb0*/  @P0 EXIT ;  /* 0x000000000000094d */ /* 0x000fea0003800000 */
[----:B0-----:R-:W-:Y:S01]  /*efc0*/  LOP3.LUT P0, RZ, R4, 0xff, RZ, 0xc0, !PT ;  /* 0x000000ff04ff7812 */ /* 0x001fe2000780c0ff */
[----:B------:R-:W-:Y:S02]  /*efd0*/  IMAD.MOV.U32 R0, RZ, RZ, 0x1 ;  /* 0x00000001ff007424 */ /* 0x000fe400078e00ff */
[----:B------:R-:W-:-:S10]  /*efe0*/  IMAD.MOV.U32 R8, RZ, RZ, RZ ;  /* 0x000000ffff087224 */ /* 0x000fd400078e00ff */
[----:B------:R-:W-:Y:S05]  /*eff0*/  @!P0 BRA `(.L_x_297) ;  /* 0x0000000c00548947 */ /* 0x000fea0003800000 */
[----:B------:R-:W0:Y:S01]  /*f000*/  S2R R2, SR_TID.X ;  /* 0x0000000000027919 */ /* 0x000e220000002100 */
[----:B------:R-:W-:Y:S01]  /*f010*/  ULDC UR4, c[0x0][0x28c] ;  /* 0x0000a30000047ab9 */ /* 0x000fe20000000800 */
[----:B------:R-:W-:Y:S01]  /*f020*/  ULDC UR6, c[0x0][0x658] ;  /* 0x0001960000067ab9 */ /* 0x000fe20000000800 */
[----:B------:R-:W-:Y:S01]  /*f030*/  UIADD3 UR10, UR4, 0x7f, URZ ;  /* 0x0000007f040a7890 */ /* 0x000fe2000fffe03f */
[----:B------:R-:W-:Y:S01]  /*f040*/  BSSY B0, `(.L_x_297) ;  /* 0x00000d0000007945 */ /* 0x000fe20003800000 */
[----:B------:R-:W-:Y:S01]  /*f050*/  UMOV UR7, 0xffffffff ;  /* 0xffffffff00077882 */ /* 0x000fe20000000000 */
[----:B------:R-:W-:Y:S01]  /*f060*/  ULDC UR5, c[0x0][0x600] ;  /* 0x0001800000057ab9 */ /* 0x000fe20000000800 */
[----:B------:R-:W-:Y:S01]  /*f070*/  UMOV UR9, 0x1 ;  /* 0x0000000100097882 */ /* 0x000fe20000000000 */
[----:B------:R-:W-:Y:S01]  /*f080*/  USHF.L.U32 UR7, UR7, UR6, URZ ;  /* 0x0000000607077299 */ /* 0x000fe2000800063f */
[----:B------:R-:W-:Y:S01]  /*f090*/  IMAD.MOV.U32 R9, RZ, RZ, 0x1 ;  /* 0x00000001ff097424 */ /* 0x000fe200078e00ff */
[----:B------:R-:W-:Y:S01]  /*f0a0*/  UIADD3 UR4, UR5, -0x1, URZ ;  /* 0xffffffff05047890 */ /* 0x000fe2000fffe03f */
[----:B------:R-:W-:Y:S01]  /*f0b0*/  IMAD.MOV.U32 R0, RZ, RZ, 0x1 ;  /* 0x00000001ff007424 */ /* 0x000fe200078e00ff */
[----:B------:R-:W-:Y:S01]  /*f0c0*/  USHF.R.S32.HI UR11, URZ, 0x1f, UR10 ;  /* 0x0000001f3f0b7899 */ /* 0x000fe2000801140a */
[----:B------:R-:W-:Y:S01]  /*f0d0*/  IMAD.MOV.U32 R8, RZ, RZ, RZ ;  /* 0x000000ffff087224 */ /* 0x000fe200078e00ff */
[----:B------:R-:W-:Y:S01]  /*f0e0*/  ULDC UR8, c[0x0][0xc] ;  /* 0x0000030000087ab9 */ /* 0x000fe20000000800 */
[----:B------:R-:W-:-:S02]  /*f0f0*/  USHF.L.U32 UR5, UR9, UR6, URZ ;  /* 0x0000000609057299 */ /* 0x000fc4000800063f */
[----:B------:R-:W-:Y:S01]  /*f100*/  ULEA.HI UR11, UR11, UR10, URZ, 0x7 ;  /* 0x0000000a0b0b7291 */ /* 0x000fe2000f8f383f */
[----:B------:R-:W-:Y:S01]  /*f110*/  ULDC UR9, c[0x0][0x10] ;  /* 0x0000040000097ab9 */ /* 0x000fe20000000800 */
[----:B------:R-:W-:Y:S02]  /*f120*/  ULOP3.LUT UR6, URZ, UR7, URZ, 0x33, !UPT ;  /* 0x000000073f067292 */ /* 0x000fe4000f8e333f */
[----:B------:R-:W-:Y:S01]  /*f130*/  UIMAD.WIDE.U32 UR8, UR8, UR9, URZ ;  /* 0x00000009080872a5 */ /* 0x000fe2000f8e003f */
[----:B------:R-:W-:Y:S01]  /*f140*/  ULDC UR7, c[0x0][0x14] ;  /* 0x0000050000077ab9 */ /* 0x000fe20000000800 */
[----:B------:R-:W-:Y:S02]  /*f150*/  USHF.R.S32.HI UR20, URZ, 0x7, UR11 ;  /* 0x000000073f147899 */ /* 0x000fe4000801140b */
[----:B------:R-:W-:Y:S02]  /*f160*/  UIMAD.WIDE.U32 UR22, UR8, UR7, URZ ;  /* 0x00000007081672a5 */ /* 0x000fe4000f8e003f */
[----:B------:R-:W-:-:S02]  /*f170*/  UIMAD UR18, UR9, UR7, URZ ;  /* 0x00000007091272a4 */ /* 0x000fc4000f8e023f */
[----:B------:R-:W-:Y:S01]  /*f180*/  ULOP3.LUT UR26, UR13, 0x2, URZ, 0xfc, !UPT ;  /* 0x000000020d1a7892 */ /* 0x000fe2000f8efc3f */
[C---:B0-----:R-:W-:Y:S01]  /*f190*/  LOP3.LUT P4, RZ, R2.reuse, 0x7f, RZ, 0xc0, !PT ;  /* 0x0000007f02ff7812 */ /* 0x041fe2000788c0ff */
[----:B------:R-:W-:Y:S01]  /*f1a0*/  UIADD3 UR18, UR23, UR18, URZ ;  /* 0x0000001217127290 */ /* 0x000fe2000fffe03f */
[----:B------:R-:W-:Y:S01]  /*f1b0*/  LOP3.LUT P0, RZ, R2, 0x1f, RZ, 0xc0, !PT ;  /* 0x0000001f02ff7812 */ /* 0x000fe2000780c0ff */
[----:B------:R-:W-:Y:S01]  /*f1c0*/  UIADD3 UR27, UR20, 0x1, URZ ;  /* 0x00000001141b7890 */ /* 0x000fe2000fffe03f */
[----:B------:R-:W-:Y:S02]  /*f1d0*/  ULDC.64 UR24, c[0x0][0x198] ;  /* 0x0000660000187ab9 */ /* 0x000fe40000000a00 */
[----:B------:R-:W-:-:S13]  /*f1e0*/  PLOP3.LUT P0, PT, P0, P4, PT, 0x8a, 0x0 ;  /* 0x000000000000781c */ /* 0x000fda0000709172 */
.L_x_309:
[----:B------:R-:W-:-:S03]  /*f1f0*/  UMOV UR7, 0xffffffff ;  /* 0xffffffff00077882 */ /* 0x000fc60000000000 */
[----:B------:R-:W-:Y:S05]  /*f200*/  BRA.DIV UR7, `(.L_x_298) ;  /* 0x0000000e07cc7947 */ /* 0x000fea000b800000 */
[----:B------:R-:W-:-:S13]  /*f210*/  ELECT P1, URZ, PT ;  /* 0x00000000003f782f */ /* 0x000fda0003820000 */
.L_x_320:
[----:B------:R-:W0:Y:S01]  /*f220*/  LDC R2, c[0x0][0x28c] ;  /* 0x0000a300ff027b82 */ /* 0x000e220000000800 */
[----:B------:R-:W-:Y:S01]  /*f230*/  BSSY B1, `(.L_x_299) ;  /* 0x0000038000017945 */ /* 0x000fe20003800000 */
[----:B0-----:R-:W-:-:S13]  /*f240*/  ISETP.LT.OR P1, PT, R2, 0x1, !P1 ;  /* 0x000000010200780c */ /* 0x001fda0004f21670 */
[----:B------:R-:W-:Y:S05]  /*f250*/  @P1 BRA `(.L_x_300) ;  /* 0x0000000000d41947 */ /* 0x000fea0003800000 */
[----:B------:R-:W-:Y:S02]  /*f260*/  IMAD.SHL.U32 R6, R6, 0x100, RZ ;  /* 0x0000010006067824 */ /* 0x000fe400078e00ff */
[----:B------:R-:W-:Y:S02]  /*f270*/  IMAD.SHL.U32 R7, R5, 0x80, RZ ;  /* 0x0000008005077824 */ /* 0x000fe400078e00ff */
[----:B------:R-:W-:Y:S02]  /*f280*/  IMAD.MOV.U32 R12, RZ, RZ, RZ ;  /* 0x000000ffff0c7224 */ /* 0x000fe400078e00ff */
[----:B------:R-:W-:Y:S02]  /*f290*/  IMAD.U32 R14, RZ, RZ, UR27 ;  /* 0x0000001bff0e7e24 */ /* 0x000fe4000f8e00ff */
[----:B------:R-:W-:Y:S02]  /*f2a0*/  IMAD.MOV.U32 R2, RZ, RZ, R0 ;  /* 0x000000ffff027224 */ /* 0x000fe400078e0000 */
[----:B------:R-:W-:-:S07]  /*f2b0*/  IMAD.MOV.U32 R3, RZ, RZ, R8 ;  /* 0x000000ffff037224 */ /* 0x000fce00078e0008 */
.L_x_304:
[----:B------:R-:W0:Y:S01]  /*f2c0*/  S2R R5, SR_CgaCtaId ;  /* 0x0000000000057919 */ /* 0x000e220000008800 */
[----:B------:R-:W-:-:S04]  /*f2d0*/  MOV R4, 0x400 ;  /* 0x0000040000047802 */ /* 0x000fc80000000f00 */
[----:B0-----:R-:W-:Y:S02]  /*f2e0*/  LEA R10, R5, R4, 0x18 ;  /* 0x00000004050a7211 */ /* 0x001fe400078ec0ff */
[----:B------:R-:W-:Y:S01]  /*f2f0*/  SHF.L.U32 R4, R2, 0x1f, RZ ;  /* 0x0000001f02047819 */ /* 0x000fe200000006ff */
[----:B------:R-:W0:Y:S02]  /*f300*/  @!P4 LDC R5, c[0x0][0x500] ;  /* 0x00014000ff05cb82 */ /* 0x000e240000000800 */
[----:B------:R-:W-:-:S04]  /*f310*/  IMAD R13, R3, 0x8, R10 ;  /* 0x00000008030d7824 */ /* 0x000fc800078e020a */
[----:B------:R-:W1:Y:S02]  /*f320*/  SYNCS.PHASECHK.TRANS64.TRYWAIT P1, [R13+URZ+0x20], R4 ;  /* 0x000020040d0075a7 */ /* 0x000e64000802017f */
[----:B-1----:R-:W-:Y:S05]  /*f330*/  @!P1 BRA `(.L_x_301) ;  /* 0x0000000c00a09947 */ /* 0x002fea0003800000 */
.L_x_321:
[----:B------:R-:W-:Y:S01]  /*f340*/  UPRMT UR7, UR26, 0x9910, URZ ;  /* 0x000099101a077896 */ /* 0x000fe2000800003f */
[----:B0-----:R0:W-:Y:S03]  /*f350*/  @!P4 SYNCS.ARRIVE.TRANS64 RZ, [R13+URZ], R5 ;  /* 0x000000050dffc9a7 */ /* 0x0011e6000800003f */
[----:B------:R-:W-:-:S06]  /*f360*/  UISETP.NE.AND UP0, UPT, UR7, 0x2, UPT ;  /* 0x000000020700788c */ /* 0x000fcc000bf05270 */
[----:B------:R-:W-:-:S13]  /*f370*/  PLOP3.LUT P1, PT, PT, PT, UP0, 0x80, 0x0 ;  /* 0x000000000000781c */ /* 0x000fda0003f2f008 */
[----:B0-----:R-:W-:Y:S05]  /*f380*/  @P1 BRA `(.L_x_302) ;  /* 0x0000000000041947 */ /* 0x001fea0003800000 */
[----:B------:R-:W-:Y:S01]  /*f390*/  BPT.TRAP 0x1 ;  /* 0x000000040000795c */ /* 0x000fe20000300000 */
.L_x_302:
[----:B------:R-:W-:Y:S05]  /*f3a0*/  @P0 BRA `(.L_x_303) ;  /* 0x0000000000040947 */ /* 0x000fea0003800000 */
[----:B------:R-:W-:Y:S01]  /*f3b0*/  BPT.TRAP 0x1 ;  /* 0x000000040000795c */ /* 0x000fe20000300000 */
.L_x_303:
[--C-:B-1----:R-:W-:Y:S01]  /*f3c0*/  IMAD R4, R3, 0x4000, R10.reuse ;  /* 0x0000400003047824 */ /* 0x102fe200078e020a */
[----:B------:R-:W-:Y:S01]  /*f3d0*/  R2UR UR9, R13 ;  /* 0x000000000d0972ca */ /* 0x000fe200000e0000 */
[----:B------:R-:W-:Y:S01]  /*f3e0*/  IMAD R10, R3, 0x8000, R10 ;  /* 0x00008000030a7824 */ /* 0x000fe200078e020a */
[----:B------:R-:W-:Y:S01]  /*f3f0*/  UIADD3 UR14, UP0, UR24, 0xf0, URZ ;  /* 0x000000f0180e7890 */ /* 0x000fe2000ff1e03f */
[----:B------:R-:W-:Y:S01]  /*f400*/  VIADD R14, R14, 0xffffffff ;  /* 0xffffffff0e0e7836 */ /* 0x000fe20000000000 */
[----:B------:R-:W-:Y:S01]  /*f410*/  R2UR UR7, R4 ;  /* 0x00000000040772ca */ /* 0x000fe200000e0000 */
[----:B------:R-:W-:Y:S01]  /*f420*/  UIADD3 UR28, UP1, UR24, 0x1f0, URZ ;  /* 0x000001f0181c7890 */ /* 0x000fe2000ff3e03f */
[----:B------:R-:W-:Y:S01]  /*f430*/  R2UR UR8, R10 ;  /* 0x000000000a0872ca */ /* 0x000fe200000e0000 */
[----:B------:R-:W-:Y:S01]  /*f440*/  UIADD3.X UR15, URZ, UR25, URZ, UP0, !UPT ;  /* 0x000000193f0f7290 */ /* 0x000fe200087fe43f */
[----:B------:R-:W-:Y:S01]  /*f450*/  R2UR UR11, R7 ;  /* 0x00000000070b72ca */ /* 0x000fe200000e0000 */
[----:B------:R-:W-:Y:S01]  /*f460*/  VIADD R3, R3, 0x1 ;  /* 0x0000000103037836 */ /* 0x000fe20000000000 */
[----:B------:R-:W-:Y:S01]  /*f470*/  R2UR UR10, R12 ;  /* 0x000000000c0a72ca */ /* 0x000fe200000e0000 */
[----:B------:R-:W-:Y:S01]  /*f480*/  UIADD3.X UR29, URZ, UR25, URZ, UP1, !UPT ;  /* 0x000000193f1d7290 */ /* 0x000fe20008ffe43f */
[----:B------:R-:W-:Y:S01]  /*f490*/  R2UR UR12, R11 ;  /* 0x000000000b0c72ca */ /* 0x000fe200000e0000 */
[----:B------:R-:W-:Y:S01]  /*f4a0*/  UMOV UR16, 0x0 ;  /* 0x0000000000107882 */ /* 0x000fe20000000000 */
[----:B------:R-:W-:Y:S01]  /*f4b0*/  R2UR UR21, R6 ;  /* 0x00000000061572ca */ /* 0x000fe200000e0000 */
[----:B------:R-:W-:Y:S01]  /*f4c0*/  UMOV UR17, 0x10000000 ;  /* 0x1000000000117882 */ /* 0x000fe20000000000 */
[----:B------:R-:W-:Y:S01]  /*f4d0*/  ISETP.GT.AND P2, PT, R14, 0x1, PT ;  /* 0x000000010e00780c */ /* 0x000fe20003f44270 */
[----:B------:R-:W-:Y:S01]  /*f4e0*/  UIADD3 UR7, UR7, 0x100, URZ ;  /* 0x0000010007077890 */ /* 0x000fe2000fffe03f */
[----:B------:R-:W-:Y:S01]  /*f4f0*/  ISETP.NE.AND P1, PT, R3, 0x4, PT ;  /* 0x000000040300780c */ /* 0x000fe20003f25270 */
[----:B------:R-:W-:Y:S01]  /*f500*/  UIADD3 UR19, UR8, 0x10100, URZ ;  /* 0x0001010008137890 */ /* 0x000fe2000fffe03f */
[----:B------:R-:W-:-:S02]  /*f510*/  VIADD R12, R12, 0x80 ;  /* 0x000000800c0c7836 */ /* 0x000fc40000000000 */
[----:B------:R-:W-:Y:S02]  /*f520*/  SEL R5, RZ, 0x1, P1 ;  /* 0x00000001ff057807 */ /* 0x000fe40000800000 */
[----:B------:R-:W-:Y:S01]  /*f530*/  UMOV UR8, UR7 ;  /* 0x0000000700087c82 */ /* 0x000fe20008000000 */
[----:B------:R-:W-:Y:S01]  /*f540*/  SEL R3, R3, RZ, P1 ;  /* 0x000000ff03037207 */ /* 0x000fe20000800000 */
[----:B------:R0:W-:Y:S01]  /*f550*/  UTMALDG.3D [UR8], [UR14], desc[UR16] ;  /* 0x000010080e0075b4 */ /* 0x0001e20008011000 */
[----:B------:R-:W-:Y:S01]  /*f560*/  LOP3.LUT R2, R2, R5, RZ, 0x3c, !PT ;  /* 0x0000000502027212 */ /* 0x000fe200078e3cff */
[----:B0-----:R-:W-:Y:S01]  /*f570*/  UMOV UR8, UR19 ;  /* 0x0000001300087c82 */ /* 0x001fe20008000000 */
[----:B------:R-:W-:Y:S02]  /*f580*/  UMOV UR11, UR21 ;  /* 0x00000015000b7c82 */ /* 0x000fe40008000000 */
[----:B------:R0:W-:Y:S02]  /*f590*/  UTMALDG.3D [UR8], [UR28], desc[UR16] ;  /* 0x000010081c0075b4 */ /* 0x0001e40008011000 */
[----:B0-----:R-:W-:Y:S05]  /*f5a0*/  @P2 BRA `(.L_x_304) ;  /* 0xfffffffc00442947 */ /* 0x001fea000383ffff */
.L_x_300:
[----:B------:R-:W-:Y:S05]  /*f5b0*/  BSYNC B1 ;  /* 0x0000000000017941 */ /* 0x000fea0003800000 */
.L_x_299:
[----:B------:R-:W2:Y:S01]  /*f5c0*/  LDL.LU R15, [R1+0x70] ;  /* 0x00007000010f7983 */ /* 0x000ea20000300800 */
[----:B------:R-:W-:Y:S01]  /*f5d0*/  LOP3.LUT P5, RZ, R9, 0xff, RZ, 0xc0, !PT ;  /* 0x000000ff09ff7812 */ /* 0x000fe200078ac0ff */
[----:B------:R-:W-:Y:S01]  /*f5e0*/  VIADD R8, R8, UR20 ;  /* 0x0000001408087c36 */ /* 0x000fe20008000000 */
[----:B------:R-:W-:Y:S01]  /*f5f0*/  ULDC.64 UR8, c[0x0][0x650] ;  /* 0x0001940000087ab9 */ /* 0x000fe20000000a00 */
[----:B------:R-:W3:Y:S01]  /*f600*/  LDL.LU R13, [R1+0x74] ;  /* 0x00007400010d7983 */ /* 0x000ee20000300800 */
[----:B------:R-:W-:Y:S01]  /*f610*/  IMAD.U32 R5, RZ, RZ, UR20 ;  /* 0x00000014ff057e24 */ /* 0x000fe2000f8e00ff */
[----:B------:R-:W-:Y:S01]  /*f620*/  BSSY B1, `(.L_x_305) ;  /* 0x000006f000017945 */ /* 0x000fe20003800000 */
[----:B------:R-:W-:Y:S01]  /*f630*/  ISETP.GT.U32.AND P1, PT, R8, 0x3, PT ;  /* 0x000000030800780c */ /* 0x000fe20003f24070 */
[----:B------:R-:W-:Y:S01]  /*f640*/  IMAD.MOV.U32 R6, RZ, RZ, -0x1 ;  /* 0xffffffffff067424 */ /* 0x000fe200078e00ff */
[----:B------:R-:W-:Y:S01]  /*f650*/  SHF.R.U32.HI R2, RZ, 0x2, R8 ;  /* 0x00000002ff027819 */ /* 0x000fe20000011608 */
[----:B------:R-:W-:Y:S01]  /*f660*/  IMAD.MOV.U32 R11, RZ, RZ, -0x1 ;  /* 0xffffffffff0b7424 */ /* 0x000fe200078e00ff */
[----:B------:R-:W-:Y:S01]  /*f670*/  ISETP.LT.U32.AND P1, PT, R5, 0x4, P1 ;  /* 0x000000040500780c */ /* 0x000fe20000f21070 */
[----:B------:R-:W-:Y:S01]  /*f680*/  IMAD.MOV.U32 R5, RZ, RZ, -0x1 ;  /* 0xffffffffff057424 */ /* 0x000fe200078e00ff */
[----:B------:R-:W-:Y:S01]  /*f690*/  LOP3.LUT R2, R2, 0x1, RZ, 0xc0, !PT ;  /* 0x0000000102027812 */ /* 0x000fe200078ec0ff */
[----:B------:R-:W0:Y:S01]  /*f6a0*/  @P5 S2R R4, SR_CgaCtaId ;  /* 0x0000000000045919 */ /* 0x000e220000008800 */
[----:B------:R-:W-:-:S02]  /*f6b0*/  @P5 MOV R3, 0x400 ;  /* 0x0000040000035802 */ /* 0x000fc40000000f00 */
[----:B------:R-:W-:Y:S01]  /*f6c0*/  ISETP.NE.U32.AND P2, PT, R2, 0x1, PT ;  /* 0x000000010200780c */ /* 0x000fe20003f45070 */
[----:B------:R-:W-:Y:S01]  /*f6d0*/  IMAD.U32 R2, RZ, RZ, UR20 ;  /* 0x00000014ff027e24 */ /* 0x000fe2000f8e00ff */
[----:B------:R-:W-:Y:S02]  /*f6e0*/  LOP3.LUT R8, R8, 0x3, RZ, 0xc0, !PT ;  /* 0x0000000308087812 */ /* 0x000fe400078ec0ff */
[----:B------:R-:W-:Y:S02]  /*f6f0*/  PRMT R9, RZ, 0x7610, R9 ;  /* 0x00007610ff097816 */ /* 0x000fe40000000009 */
[----:B------:R-:W-:-:S04]  /*f700*/  ISETP.GT.U32.AND P2, PT, R2, 0x3, !P2 ;  /* 0x000000030200780c */ /* 0x000fc80005744070 */
[----:B------:R-:W-:Y:S02]  /*f710*/  SEL R2, RZ, 0x1, !P2 ;  /* 0x00000001ff027807 */ /* 0x000fe40005000000 */
[----:B0-----:R-:W-:-:S04]  /*f720*/  @P5 LEA R3, R4, R3, 0x18 ;  /* 0x0000000304035211 */ /* 0x001fc800078ec0ff */
[----:B------:R0:W-:Y:S02]  /*f730*/  @P5 SYNCS.ARRIVE.TRANS64.A1T0 RZ, [R3+URZ+0x58], RZ ;  /* 0x000058ff03ff59a7 */ /* 0x0001e4000810003f */
[----:B0-----:R-:W-:-:S04]  /*f740*/  SEL R3, RZ, 0x1, !P1 ;  /* 0x00000001ff037807 */ /* 0x001fc80004800000 */
[----:B------:R-:W-:Y:S02]  /*f750*/  LOP3.LUT R0, R2, R0, R3, 0x96, !PT ;  /* 0x0000000002007212 */ /* 0x000fe400078e9603 */
[----:B------:R-:W-:Y:S02]  /*f760*/  PRMT R2, RZ, 0x7610, R2 ;  /* 0x00007610ff027816 */ /* 0x000fe40000000002 */
[----:B---3--:R-:W-:-:S04]  /*f770*/  IADD3 R13, P5, R13, UR22, RZ ;  /* 0x000000160d0d7c10 */ /* 0x008fc8000ffbe0ff */
[----:B--2---:R-:W-:Y:S01]  /*f780*/  IADD3.X R15, R15, UR18, RZ, P5, !PT ;  /* 0x000000120f0f7c10 */ /* 0x004fe2000affe4ff */
[----:B------:R0:W-:Y:S01]  /*f790*/  STL [R1+0x74], R13 ;  /* 0x0000740d01007387 */ /* 0x0001e20000100800 */
[----:B------:R-:W-:-:S03]  /*f7a0*/  ISETP.GE.U32.AND P5, PT, R13, UR8, PT ;  /* 0x000000080d007c0c */ /* 0x000fc6000bfa6070 */
[----:B------:R0:W-:Y:S01]  /*f7b0*/  STL [R1+0x70], R15 ;  /* 0x0000700f01007387 */ /* 0x0001e20000100800 */
[----:B------:R-:W-:-:S13]  /*f7c0*/  ISETP.GE.U32.AND.EX P1, PT, R15, UR9, PT, P5 ;  /* 0x000000090f007c0c */ /* 0x000fda000bf26150 */
[----:B0-----:R-:W-:Y:S05]  /*f7d0*/  @P1 BRA `(.L_x_306) ;  /* 0x00000004004c1947 */ /* 0x001fea0003800000 */
[----:B------:R-:W-:Y:S01]  /*f7e0*/  ULDC.64 UR8, c[0x0][0x628] ;  /* 0x00018a0000087ab9 */ /* 0x000fe20000000a00 */
[----:B------:R-:W0:Y:S01]  /*f7f0*/  S2R R12, SR_CTAID.X ;  /* 0x00000000000c7919 */ /* 0x000e220000002500 */
[----:B------:R-:W-:Y:S01]  /*f800*/  ISETP.NE.U32.AND P1, PT, RZ, UR8, PT ;  /* 0x00000008ff007c0c */ /* 0x000fe2000bf25070 */
[----:B------:R-:W-:Y:S01]  /*f810*/  ULDC UR10, c[0x0][0x630] ;  /* 0x00018c00000a7ab9 */ /* 0x000fe20000000800 */
[----:B------:R-:W-:Y:S01]  /*f820*/  IMAD.MOV.U32 R2, RZ, RZ, R13 ;  /* 0x000000ffff027224 */ /* 0x000fe200078e000d */
[----:B------:R-:W1:Y:S01]  /*f830*/  S2R R10, SR_CTAID.Y ;  /* 0x00000000000a7919 */ /* 0x000e620000002600 */
[----:B------:R-:W-:Y:S01]  /*f840*/  ISETP.NE.AND.EX P1, PT, RZ, UR9, PT, P1 ;  /* 0x00000009ff007c0c */ /* 0x000fe2000bf25310 */
[----:B------:R-:W-:-:S12]  /*f850*/  IMAD.MOV.U32 R3, RZ, RZ, R15 ;  /* 0x000000ffff037224 */ /* 0x000fd800078e000f */
[----:B------:R-:W-:Y:S05]  /*f860*/  @!P1 BRA `(.L_x_307) ;  /* 0x0000000000289947 */ /* 0x000fea0003800000 */
[----:B------:R-:W-:Y:S02]  /*f870*/  ULDC UR7, c[0x0][0x634] ;  /* 0x00018d0000077ab9 */ /* 0x000fe40000000800 */
[----:B------:R-:W-:-:S05]  /*f880*/  IADD3 R7, P1, R13, UR7, RZ ;  /* 0x000000070d077c10 */ /* 0x000fca000ff3e0ff */
[----:B------:R-:W-:-:S04]  /*f890*/  IMAD.X R11, RZ, RZ, R15, P1 ;  /* 0x000000ffff0b7224 */ /* 0x000fc800008e060f */
[----:B------:R-:W-:-:S04]  /*f8a0*/  IMAD.WIDE.U32 R4, R11, UR8, RZ ;  /* 0x000000080b047c25 */ /* 0x000fc8000f8e00ff */
[----:B------:R-:W-:-:S04]  /*f8b0*/  IMAD.WIDE.U32 R4, P1, R7, UR9, R4 ;  /* 0x0000000907047c25 */ /* 0x000fc8000f820004 */
[----:B------:R-:W-:-:S04]  /*f8c0*/  IMAD.WIDE.U32 R6, R7, UR8, RZ ;  /* 0x0000000807067c25 */ /* 0x000fc8000f8e00ff */
[----:B------:R-:W-:Y:S01]  /*f8d0*/  IMAD.X R3, RZ, RZ, RZ, P1 ;  /* 0x000000ffff037224 */ /* 0x000fe200008e06ff */
[----:B------:R-:W-:Y:S01]  /*f8e0*/  IADD3 RZ, P1, R7, R4, RZ ;  /* 0x0000000407ff7210 */ /* 0x000fe20007f3e0ff */
[----:B------:R-:W-:-:S04]  /*f8f0*/  IMAD.MOV.U32 R2, RZ, RZ, R5 ;  /* 0x000000ffff027224 */ /* 0x000fc800078e0005 */
[----:B------:R-:W-:-:S08]  /*f900*/  IMAD.WIDE.U32.X R2, R11, UR9, R2, P1 ;  /* 0x000000090b027c25 */ /* 0x000fd000088e0402 */
.L_x_307:
[--C-:B------:R-:W-:Y:S01]  /*f910*/  SHF.R.U64 R11, R2, UR10, R3.reuse ;  /* 0x0000000a020b7c19 */ /* 0x100fe20008001203 */
[----:B------:R-:W-:Y:S01]  /*f920*/  ULDC.64 UR8, c[0x0][0x620] ;  /* 0x0001880000087ab9 */ /* 0x000fe20000000a00 */
[----:B------:R-:W-:Y:S01]  /*f930*/  SHF.R.U32.HI R2, RZ, UR10, R3 ;  /* 0x0000000aff027c19 */ /* 0x000fe20008011603 */
[----:B------:R-:W-:Y:S01]  /*f940*/  IMAD.MOV.U32 R3, RZ, RZ, R15 ;  /* 0x000000ffff037224 */ /* 0x000fe200078e000f */
[----:B------:R-:W-:Y:S01]  /*f950*/  IADD3 R5, P1, RZ, -R11, RZ ;  /* 0x8000000bff057210 */ /* 0x000fe20007f3e0ff */
[----:B------:R-:W-:Y:S01]  /*f960*/  ULDC UR7, c[0x0][0x150] ;  /* 0x0000540000077ab9 */ /* 0x000fe20000000800 */
[----:B0-----:R-:W-:Y:S01]  /*f970*/  I2FP.F32.U32 R6, R12 ;  /* 0x0000000c00067245 */ /* 0x001fe20000201000 */
[----:B------:R-:W0:Y:S01]  /*f980*/  LDC R7, c[0x0][0x144] ;  /* 0x00005100ff077b82 */ /* 0x000e220000000800 */
[----:B------:R-:W-:Y:S01]  /*f990*/  ULDC.64 UR10, c[0x0][0x640] ;  /* 0x00019000000a7ab9 */ /* 0x000fe20000000a00 */
[----:B------:R-:W-:Y:S01]  /*f9a0*/  IMAD.X R2, RZ, RZ, ~R2, P1 ;  /* 0x000000ffff027224 */ /* 0x000fe200008e0e02 */
[----:B------:R-:W-:Y:S01]  /*f9b0*/  ISETP.NE.U32.AND P1, PT, RZ, UR10, PT ;  /* 0x0000000aff007c0c */ /* 0x000fe2000bf25070 */
[----:B------:R-:W-:Y:S01]  /*f9c0*/  FMUL R6, R6, UR7 ;  /* 0x0000000706067c20 */ /* 0x000fe20008400000 */
[----:B------:R-:W-:Y:S01]  /*f9d0*/  ULDC UR7, c[0x0][0x618] ;  /* 0x0001860000077ab9 */ /* 0x000fe20000000800 */
[----:B------:R-:W-:Y:S01]  /*f9e0*/  IMAD R4, R2, UR8, RZ ;  /* 0x0000000802047c24 */ /* 0x000fe2000f8e02ff */
[----:B------:R-:W-:Y:S01]  /*f9f0*/  ISETP.NE.AND.EX P1, PT, RZ, UR11, PT, P1 ;  /* 0x0000000bff007c0c */ /* 0x000fe2000bf25310 */
[----:B------:R-:W-:Y:S01]  /*fa00*/  IMAD.MOV.U32 R2, RZ, RZ, R13 ;  /* 0x000000ffff027224 */ /* 0x000fe200078e000d */
[----:B------:R-:W2:Y:S01]  /*fa10*/  LDC R15, c[0x0][0x148] ;  /* 0x00005200ff0f7b82 */ /* 0x000ea20000000800 */
[----:B------:R-:W3:Y:S02]  /*fa20*/  F2I.U32.TRUNC.NTZ R6, R6 ;  /* 0x0000000600067305 */ /* 0x000ee4000020f000 */
[----:B------:R-:W-:Y:S01]  /*fa30*/  IMAD.WIDE.U32 R2, R5, UR8, R2 ;  /* 0x0000000805027c25 */ /* 0x000fe2000f8e0002 */
[----:B------:R-:W-:-:S03]  /*fa40*/  ULDC UR8, c[0x0][0x154] ;  /* 0x0000550000087ab9 */ /* 0x000fc60000000800 */
[----:B------:R-:W-:Y:S01]  /*fa50*/  IMAD R5, R5, UR9, R4 ;  /* 0x0000000905057c24 */ /* 0x000fe2000f8e0204 */
[----:B------:R-:W-:-:S03]  /*fa60*/  ULDC UR9, c[0x0][0x608] ;  /* 0x0001820000097ab9 */ /* 0x000fc60000000800 */
[----:B------:R-:W-:-:S05]  /*fa70*/  IMAD.IADD R3, R3, 0x1, R5 ;  /* 0x0000000103037824 */ /* 0x000fca00078e0205 */
[----:B------:R-:W-:Y:S01]  /*fa80*/  SHF.R.U64 R13, R2, UR7, R3 ;  /* 0x00000007020d7c19 */ /* 0x000fe20008001203 */
[----:B---3--:R-:W-:Y:S01]  /*fa90*/  IMAD.MOV R6, RZ, RZ, -R6 ;  /* 0x000000ffff067224 */ /* 0x008fe200078e0a06 */
[----:B-1----:R-:W-:-:S03]  /*faa0*/  I2FP.F32.U32 R2, R10 ;  /* 0x0000000a00027245 */ /* 0x002fc60000201000 */
[----:B0-----:R-:W-:Y:S02]  /*fab0*/  IMAD R19, R7, R6, R12 ;  /* 0x0000000607137224 */ /* 0x001fe400078e020c */
[----:B------:R-:W-:Y:S01]  /*fac0*/  FMUL R4, R2, UR8 ;  /* 0x0000000802047c20 */ /* 0x000fe20008400000 */
[----:B------:R-:W-:Y:S01]  /*fad0*/  SHF.R.U32.HI R2, RZ, UR7, R3 ;  /* 0x00000007ff027c19 */ /* 0x000fe20008011603 */
[----:B------:R-:W-:Y:S02]  /*fae0*/  ULDC UR7, c[0x0][0x658] ;  /* 0x0001960000077ab9 */ /* 0x000fe40000000800 */
[----:B------:R0:W1:Y:S01]  /*faf0*/  F2I.U32.TRUNC.NTZ R18, R4 ;  /* 0x0000000400127305 */ /* 0x000062000020f000 */
[--C-:B------:R-:W-:Y:S02]  /*fb00*/  SHF.R.U64 R16, R13, UR9, R2.reuse ;  /* 0x000000090d107c19 */ /* 0x100fe40008001202 */
[----:B------:R-:W-:-:S04]  /*fb10*/  SHF.R.U32.HI R3, RZ, UR9, R2 ;  /* 0x00000009ff037c19 */ /* 0x000fc80008011602 */
[--C-:B------:R-:W-:Y:S02]  /*fb20*/  SHF.R.U64 R14, R16, UR7, R3.reuse ;  /* 0x00000007100e7c19 */ /* 0x100fe40008001203 */
[----:B------:R-:W-:-:S03]  /*fb30*/  SHF.R.U32.HI R3, RZ, UR7, R3 ;  /* 0x00000007ff037c19 */ /* 0x000fc60008011603 */
[----:B------:R-:W-:Y:S01]  /*fb40*/  IMAD.MOV.U32 R2, RZ, RZ, R14 ;  /* 0x000000ffff027224 */ /* 0x000fe200078e000e */
[----:B0-2---:R-:W-:Y:S06]  /*fb50*/  @!P1 BRA `(.L_x_308) ;  /* 0x0000000000289947 */ /* 0x005fec0003800000 */
        /* <DEDUP_REMOVED lines=10> */
.L_x_308:
[----:B------:R-:W-:Y:S01]  /*fc00*/  ULDC UR7, c[0x0][0x648] ;  /* 0x0001920000077ab9 */ /* 0x000fe20000000800 */
[----:B-1----:R-:W-:Y:S01]  /*fc10*/  IMAD.MOV R18, RZ, RZ, -R18 ;  /* 0x000000ffff127224 */ /* 0x002fe200078e0a12 */
[----:B------:R-:W-:Y:S01]  /*fc20*/  SHF.R.U64 R3, R2, UR7, R3 ;  /* 0x0000000702037c19 */ /* 0x000fe20008001203 */
[----:B------:R-:W-:Y:S01]  /*fc30*/  ULDC UR7, c[0x0][0x638] ;  /* 0x00018e0000077ab9 */ /* 0x000fe20000000800 */
[----:B------:R-:W-:Y:S01]  /*fc40*/  LOP3.LUT R2, R16, UR6, RZ, 0xc0, !PT ;  /* 0x0000000610027c12 */ /* 0x000fe2000f8ec0ff */
[----:B------:R-:W-:Y:S01]  /*fc50*/  @P3 IMAD R19, R15, R18, R10 ;  /* 0x000000120f133224 */ /* 0x000fe200078e020a */
[----:B------:R-:W-:Y:S01]  /*fc60*/  LOP3.LUT R13, R13, UR4, RZ, 0xc0, !PT ;  /* 0x000000040d0d7c12 */ /* 0x000fe2000f8ec0ff */
[----:B------:R-:W-:Y:S01]  /*fc70*/  IMAD.MOV R5, RZ, RZ, -R3 ;  /* 0x000000ffff057224 */ /* 0x000fe200078e0a03 */
[----:B------:R-:W-:Y:S01]  /*fc80*/  ULDC UR8, c[0x0][0x610] ;  /* 0x0001840000087ab9 */ /* 0x000fe20000000800 */
[----:B------:R-:W-:Y:S02]  /*fc90*/  IMAD R2, R3, UR5, R2 ;  /* 0x0000000503027c24 */ /* 0x000fe4000f8e0202 */
[----:B------:R-:W-:Y:S01]  /*fca0*/  IMAD R14, R5, UR7, R14 ;  /* 0x00000007050e7c24 */ /* 0x000fe2000f8e020e */
[----:B------:R-:W-:Y:S01]  /*fcb0*/  ULDC UR7, c[0x0][0x600] ;  /* 0x0001800000077ab9 */ /* 0x000fe20000000800 */
[----:B------:R-:W-:-:S02]  /*fcc0*/  IMAD R5, R2, UR8, R19 ;  /* 0x0000000802057c24 */ /* 0x000fc4000f8e0213 */
[----:B------:R-:W-:Y:S02]  /*fcd0*/  IMAD R14, R14, UR7, R13 ;  /* 0x000000070e0e7c24 */ /* 0x000fe4000f8e020d */
[----:B------:R-:W-:-:S03]  /*fce0*/  IMAD.MOV.U32 R2, RZ, RZ, 0x1 ;  /* 0x00000001ff027424 */ /* 0x000fc600078e00ff */
[----:B------:R-:W-:Y:S02]  /*fcf0*/  SEL R6, R14, R5, !P3 ;  /* 0x000000050e067207 */ /* 0x000fe40005800000 */
[----:B------:R-:W-:-:S07]  /*fd00*/  SEL R5, R5, R14, !P3 ;  /* 0x0000000e05057207 */ /* 0x000fce0005800000 */
.L_x_306:
[----:B------:R-:W-:Y:S05]  /*fd10*/  BSYNC B1 ;  /* 0x0000000000017941 */ /* 0x000fea0003800000 */
.L_x_305:
[----:B------:R-:W-:-:S13]  /*fd20*/  LOP3.LUT P1, RZ, R2, 0xff, RZ, 0xc0, !PT ;  /* 0x000000ff02ff7812 */ /* 0x000fda000782c0ff */
[----:B------:R-:W-:Y:S05]  /*fd30*/  @P1 BRA `(.L_x_309) ;  /* 0xfffffff4002c1947 */ /* 0x000fea000383ffff */
[----:B------:R-:W-:Y:S05]  /*fd40*/  BSYNC B0 ;  /* 0x0000000000007941 */ /* 0x000fea0003800000 */
.L_x_297:
[----:B------:R-:W-:-:S03]  /*fd50*/  UMOV UR7, 0xffffffff ;  /* 0xffffffff00077882 */ /* 0x000fc60000000000 */
[----:B------:R-:W-:Y:S05]  /*fd60*/  BRA.DIV UR7, `(.L_x_310) ;  /* 0x0000000607287947 */ /* 0x000fea000b800000 */
[----:B------:R-:W-:-:S13]  /*fd70*/  ELECT P0, URZ, PT ;  /* 0x00000000003f782f */ /* 0x000fda0003800000 */
.L_x_324:
[----:B------:R-:W-:Y:S04]  /*fd80*/  BSSY B0, `(.L_x_311) ;  /* 0x000002c000007945 */ /* 0x000fe80003800000 */
[----:B------:R-:W-:Y:S05]  /*fd90*/  @!P0 BRA `(.L_x_312) ;  /* 0x0000000000a88947 */ /* 0x000fea0003800000 */
[----:B------:R-:W-:-:S04]  /*fda0*/  ULOP3.LUT UR7, UR13, 0x2, URZ, 0xfc, !UPT ;  /* 0x000000020d077892 */ /* 0x000fc8000f8efc3f */
[----:B------:R-:W-:-:S06]  /*fdb0*/  UISETP.NE.AND UP0, UPT, UR7, 0x3, UPT ;  /* 0x000000030700788c */ /* 0x000fcc000bf05270 */
[----:B------:R-:W-:-:S13]  /*fdc0*/  PLOP3.LUT P0, PT, PT, PT, UP0, 0x80, 0x0 ;  /* 0x000000000000781c */ /* 0x000fda0003f0f008 */
[----:B------:R-:W-:Y:S05]  /*fdd0*/  @!P0 BRA `(.L_x_313) ;  /* 0x0000000000048947 */ /* 0x000fea0003800000 */
[----:B------:R-:W-:Y:S01]  /*fde0*/  BPT.TRAP 0x1 ;  /* 0x000000040000795c */ /* 0x000fe20000300000 */
.L_x_313:
[----:B------:R-:W0:Y:S01]  /*fdf0*/  S2R R3, SR_CgaCtaId ;  /* 0x0000000000037919 */ /* 0x000e220000008800 */
[----:B------:R-:W-:-:S04]  /*fe00*/  MOV R2, 0x400 ;  /* 0x0000040000027802 */ /* 0x000fc80000000f00 */
[----:B0-----:R-:W-:Y:S02]  /*fe10*/  LEA R3, R3, R2, 0x18 ;  /* 0x0000000203037211 */ /* 0x001fe400078ec0ff */
[----:B------:R-:W-:-:S03]  /*fe20*/  SHF.L.U32 R2, R0, 0x1f, RZ ;  /* 0x0000001f00027819 */ /* 0x000fc600000006ff */
[----:B------:R-:W-:-:S04]  /*fe30*/  VIADD R3, R3, 0x20 ;  /* 0x0000002003037836 */ /* 0x000fc80000000000 */
[C---:B------:R-:W-:Y:S02]  /*fe40*/  IMAD R7, R8.reuse, 0x8, R3 ;  /* 0x0000000808077824 */ /* 0x040fe400078e0203 */
[----:B------:R-:W-:Y:S02]  /*fe50*/  VIADD R8, R8, 0x1 ;  /* 0x0000000108087836 */ /* 0x000fe40000000000 */
[----:B------:R-:W0:Y:S03]  /*fe60*/  SYNCS.PHASECHK.TRANS64.TRYWAIT P0, [R7+URZ], R2 ;  /* 0x00000002070075a7 */ /* 0x000e26000800017f */
[----:B------:R-:W-:-:S04]  /*fe70*/  ISETP.NE.AND P1, PT, R8, 0x4, PT ;  /* 0x000000040800780c */ /* 0x000fc80003f25270 */
[----:B------:R-:W-:Y:S02]  /*fe80*/  SEL R5, RZ, 0x1, P1 ;  /* 0x00000001ff057807 */ /* 0x000fe40000800000 */
[----:B------:R-:W-:Y:S02]  /*fe90*/  SEL R8, R8, RZ, P1 ;  /* 0x000000ff08087207 */ /* 0x000fe40000800000 */
[----:B------:R-:W-:-:S03]  /*fea0*/  LOP3.LUT R5, R0, R5, RZ, 0x3c, !PT ;  /* 0x0000000500057212 */ /* 0x000fc600078e3cff */
[----:B------:R-:W-:Y:S01]  /*feb0*/  IMAD R9, R8, 0x8, R3 ;  /* 0x0000000808097824 */ /* 0x000fe200078e0203 */
[----:B------:R-:W-:Y:S01]  /*fec0*/  SHF.L.U32 R4, R5, 0x1f, RZ ;  /* 0x0000001f05047819 */ /* 0x000fe200000006ff */
[----:B0-----:R-:W-:Y:S06]  /*fed0*/  @!P0 BRA `(.L_x_314) ;  /* 0x0000000000f08947 */ /* 0x001fec0003800000 */
.L_x_325:
[----:B------:R-:W1:Y:S01]  /*fee0*/  SYNCS.PHASECHK.TRANS64.TRYWAIT P0, [R9+URZ], R4 ;  /* 0x00000004090075a7 */ /* 0x000e62000800017f */
[----:B------:R-:W-:-:S05]  /*fef0*/  VIADD R0, R8, 0x1 ;  /* 0x0000000108007836 */ /* 0x000fca0000000000 */
[----:B------:R-:W-:-:S04]  /*ff00*/  ISETP.NE.AND P1, PT, R0, 0x4, PT ;  /* 0x000000040000780c */ /* 0x000fc80003f25270 */
[----:B0-----:R-:W-:Y:S02]  /*ff10*/  SEL R2, RZ, 0x1, P1 ;  /* 0x00000001ff027807 */ /* 0x001fe40000800000 */
[----:B------:R-:W-:Y:S02]  /*ff20*/  SEL R0, R0, RZ, P1 ;  /* 0x000000ff00007207 */ /* 0x000fe40000800000 */
[----:B------:R-:W-:-:S03]  /*ff30*/  LOP3.LUT R7, R5, R2, RZ, 0x3c, !PT ;  /* 0x0000000205077212 */ /* 0x000fc600078e3cff */
[----:B------:R-:W-:Y:S01]  /*ff40*/  IMAD R6, R0, 0x8, R3 ;  /* 0x0000000800067824 */ /* 0x000fe200078e0203 */
[----:B------:R-:W-:Y:S01]  /*ff50*/  SHF.L.U32 R5, R7, 0x1f, RZ ;  /* 0x0000001f07057819 */ /* 0x000fe200000006ff */
[----:B-1----:R-:W-:Y:S06]  /*ff60*/  @!P0 BRA `(.L_x_315) ;  /* 0x0000000000e08947 */ /* 0x002fec0003800000 */
.L_x_326:
[----:B------:R-:W1:Y:S01]  /*ff70*/  SYNCS.PHASECHK.TRANS64.TRYWAIT P0, [R6+URZ], R5 ;  /* 0x00000005060075a7 */ /* 0x000e62000800017f */
[----:B------:R-:W-:-:S05]  /*ff80*/  VIADD R0, R0, 0x1 ;  /* 0x0000000100007836 */ /* 0x000fca0000000000 */
[----:B------:R-:W-:-:S04]  /*ff90*/  ISETP.NE.AND P1, PT, R0, 0x4, PT ;  /* 0x000000040000780c */ /* 0x000fc80003f25270 */
[----:B------:R-:W-:Y:S02]  /*ffa0*/  SEL R2, RZ, 0x1, P1 ;  /* 0x00000001ff027807 */ /* 0x000fe40000800000 */
[----:B------:R-:W-:Y:S02]  /*ffb0*/  SEL R0, R0, RZ, P1 ;  /* 0x000000ff00007207 */ /* 0x000fe40000800000 */
[----:B------:R-:W-:Y:S01]  /*ffc0*/  LOP3.LUT R2, R7, R2, RZ, 0x3c, !PT ;  /* 0x0000000207027212 */ /* 0x000fe200078e3cff */
[----:B-1----:R-:W-:Y:S06]  /*ffd0*/  @!P0 BRA `(.L_x_316) ;  /* 0x0000000000d88947 */ /* 0x002fec0003800000 */
.L_x_327:
[----:B------:R-:W-:Y:S01]  /*ffe0*/  IMAD R3, R0, 0x8, R3 ;  /* 0x0000000800037824 */ /* 0x000fe200078e0203 */
[----:B------:R-:W-:-:S07]  /*fff0*/  SHF.L.U32 R0, R2, 0x1f, RZ ;  /* 0x0000001f02007819 */ /* 0x000fce00000006ff */
.L_x_317:
[----:B--2---:R2:W3:Y:S02]  /*10000*/  SYNCS.PHASECHK.TRANS64.TRYWAIT P0, [R3+URZ], R0 ;  /* 0x00000000030075a7 */ /* 0x0044e4000800017f */
[----:B---3--:R-:W-:Y:S05]  /*10010*/  @!P0 NANOSLEEP.SYNCS 0x989680 ;  /* 0x009896800000895d */ /* 0x008fea0003900000 */
[----:B------:R-:W3:Y:S02]  /*10020*/  @!P0 SYNCS.PHASECHK.TRANS64 P0, [R3+URZ], R0 ;  /* 0x00000000030085a7 */ /* 0x000ee4000800007f */
[----:B---3--:R-:W-:Y:S05]  /*10030*/  @!P0 BRA `(.L_x_317) ;  /* 0xfffffffc00f08947 */ /* 0x008fea000383ffff */
.L_x_312:
[----:B------:R-:W-:Y:S05]  /*10040*/  BSYNC B0 ;  /* 0x0000000000007941 */ /* 0x000fea0003800000 */
.L_x_311:
[----:B------:R-:W-:Y:S05]  /*10050*/  EXIT ;  /* 0x000000000000794d */ /* 0x000fea0003800000 */
.L_x_17:
[----:B-1----:R-:W-:-:S04]  /*10060*/  IMAD.U32 R3, RZ, RZ, UR6 ;  /* 0x00000006ff037e24 */ /* 0x002fc8000f8e00ff */
[----:B------:R1:W2:Y:S03]  /*10070*/  SYNCS.PHASECHK.TRANS64.TRYWAIT P0, [R3+URZ], R0 ;  /* 0x00000000030075a7 */ /* 0x0002a6000800017f */
[----:B--2---:R-:W-:Y:S05]  /*10080*/  @!P0 NANOSLEEP.SYNCS 0x989680 ;  /* 0x009896800000895d */ /* 0x004fea0003900000 */
[----:B------:R-:W2:Y:S02]  /*10090*/  @!P0 SYNCS.PHASECHK.TRANS64 P0, [R3+URZ], R0 ;  /* 0x00000000030085a7 */ /* 0x000ea4000800007f */
[----:B--2---:R-:W-:Y:S05]  /*100a0*/  @!P0 BRA `(.L_x_17) ;  /* 0xfffffffc00ec8947 */ /* 0x004fea000383ffff */
[----:B------:R-:W-:Y:S05]  /*100b0*/  BRA `(.L_x_16) ;  /* 0xffffff1800a47947 */ /* 0x000fea000383ffff */
.L_x_23:
[----:B-----5:R2:W-:Y:S02]  /*100c0*/  STL [R1+0x80], R0 ;  /* 0x0000800001007387 */ /* 0x0205e40000100800 */
[----:B--2---:R-:W-:-:S04]  /*100d0*/  IMAD.U32 R0, RZ, RZ, UR9 ;  /* 0x00000009ff007e24 */ /* 0x004fc8000f8e00ff */
[----:B------:R2:W3:Y:S03]  /*100e0*/  SYNCS.PHASECHK.TRANS64.TRYWAIT P0, [R0+URZ], R229 ;  /* 0x000000e5000075a7 */ /* 0x0004e6000800017f */
[----:B---3--:R-:W-:Y:S05]  /*100f0*/  @!P0 NANOSLEEP.SYNCS 0x989680 ;  /* 0x009896800000895d */ /* 0x008fea0003900000 */
[----:B------:R2:W3:Y:S02]  /*10100*/  @!P0 SYNCS.PHASECHK.TRANS64 P0, [R0+URZ], R229 ;  /* 0x000000e5000085a7 */ /* 0x0004e4000800007f */
[----:B--2---:R2:W5:Y:S02]  /*10110*/  LDL.LU R0, [R1+0x80] ;  /* 0x0000800001007983 */ /* 0x0045640000300800 */
[----:B--23--:R-:W-:Y:S05]  /*10120*/  @!P0 BRA `(.L_x_23) ;  /* 0xfffffffc00e48947 */ /* 0x00cfea000383ffff */
[----:B------:R-:W-:Y:S05]  /*10130*/  BRA `(.L_x_22) ;  /* 0xffffff2c00447947 */ /* 0x000fea000383ffff */
.L_x_298:
[----:B------:R-:W-:Y:S01]  /*10140*/  BSSY B1, `(.L_x_318) ;  /* 0x0000006000017945 */ /* 0x000fe20003800000 */
[----:B------:R-:W-:-:S07]  /*10150*/  IMAD.MOV.U32 R2, RZ, RZ, -0x1 ;  /* 0xffffffffff027424 */ /* 0x000fce00078e00ff */
[----:B------:R-:W-:Y:S05]  /*10160*/  WARPSYNC.COLLECTIVE R2, `(.L_x_319) ;  /* 0x00000000020c7348 */ /* 0x000fea0003c00000 */
[----:B------:R-:W-:Y:S02]  /*10170*/  ELECT P1, UR62, PT ;  /* 0x00000000003e782f */ /* 0x000fe40003820000 */
[----:B------:R-:W-:Y:S01]  /*10180*/  MOV R2, UR62 ;  /* 0x0000003e00027c02 */ /* 0x000fe20008000f00 */
[----:B------:R-:W-:Y:S10]  /*10190*/  ENDCOLLECTIVE ;  /* 0x000000000000791b */ /* 0x000ff40003800000 */
.L_x_319:
[----:B------:R-:W-:Y:S05]  /*101a0*/  BSYNC B1 ;  /* 0x0000000000017941 */ /* 0x000fea0003800000 */
.L_x_318:
[----:B------:R-:W-:Y:S05]  /*101b0*/  BRA `(.L_x_320) ;  /* 0xfffffff000187947 */ /* 0x000fea000383ffff */
.L_x_301:
[----:B-1----:R1:W2:Y:S02]  /*101c0*/  SYNCS.PHASECHK.TRANS64.TRYWAIT P1, [R13+URZ+0x20], R4 ;  /* 0x000020040d0075a7 */ /* 0x0022a4000802017f */
[----:B--2---:R-:W-:Y:S05]  /*101d0*/  @!P1 NANOSLEEP.SYNCS 0x989680 ;  /* 0x009896800000995d */ /* 0x004fea0003900000 */
[----:B------:R-:W2:Y:S02]  /*101e0*/  @!P1 SYNCS.PHASECHK.TRANS64 P1, [R13+URZ+0x20], R4 ;  /* 0x000020040d0095a7 */ /* 0x000ea4000802007f */
[----:B--2---:R-:W-:Y:S05]  /*101f0*/  @!P1 BRA `(.L_x_301) ;  /* 0xfffffffc00f09947 */ /* 0x004fea000383ffff */
[----:B------:R-:W-:Y:S05]  /*10200*/  BRA `(.L_x_321) ;  /* 0xfffffff0004c7947 */ /* 0x000fea000383ffff */
.L_x_310:
[----:B------:R-:W-:Y:S01]  /*10210*/  BSSY B0, `(.L_x_322) ;  /* 0x0000006000007945 */ /* 0x000fe20003800000 */
[----:B------:R-:W-:-:S07]  /*10220*/  IMAD.MOV.U32 R2, RZ, RZ, -0x1 ;  /* 0xffffffffff027424 */ /* 0x000fce00078e00ff */
[----:B------:R-:W-:Y:S05]  /*10230*/  WARPSYNC.COLLECTIVE R2, `(.L_x_323) ;  /* 0x00000000020c7348 */ /* 0x000fea0003c00000 */
[----:B------:R-:W-:Y:S02]  /*10240*/  ELECT P1, UR62, PT ;  /* 0x00000000003e782f */ /* 0x000fe40003820000 */
[----:B------:R-:W-:Y:S01]  /*10250*/  MOV R2, UR62 ;  /* 0x0000003e00027c02 */ /* 0x000fe20008000f00 */
[----:B------:R-:W-:Y:S10]  /*10260*/  ENDCOLLECTIVE ;  /* 0x000000000000791b */ /* 0x000ff40003800000 */
.L_x_323:
[----:B------:R-:W-:Y:S05]  /*10270*/  BSYNC B0 ;  /* 0x0000000000007941 */ /* 0x000fea0003800000 */
.L_x_322:
[----:B------:R-:W-:Y:S01]  /*10280*/  PLOP3.LUT P0, PT, P1, PT, PT, 0x80, 0x0 ;  /* 0x000000000000781c */ /* 0x000fe20000f0f070 */
[----:B------:R-:W-:-:S12]  /*10290*/  BRA `(.L_x_324) ;  /* 0xfffffff800b87947 */ /* 0x000fd8000383ffff */
.L_x_314:
[----:B0-----:R0:W1:Y:S02]  /*102a0*/  SYNCS.PHASECHK.TRANS64.TRYWAIT P0, [R7+URZ], R2 ;  /* 0x00000002070075a7 */ /* 0x001064000800017f */
[----:B-1----:R-:W-:Y:S05]  /*102b0*/  @!P0 NANOSLEEP.SYNCS 0x989680 ;  /* 0x009896800000895d */ /* 0x002fea0003900000 */
[----:B------:R-:W1:Y:S02]  /*102c0*/  @!P0 SYNCS.PHASECHK.TRANS64 P0, [R7+URZ], R2 ;  /* 0x00000002070085a7 */ /* 0x000e64000800007f */
[----:B-1----:R-:W-:Y:S05]  /*102d0*/  @!P0 BRA `(.L_x_314) ;  /* 0xfffffffc00f08947 */ /* 0x002fea000383ffff */
[----:B------:R-:W-:Y:S05]  /*102e0*/  BRA `(.L_x_325) ;  /* 0xfffffff800fc7947 */ /* 0x000fea000383ffff */
.L_x_315:
[----:B0-----:R0:W1:Y:S02]  /*102f0*/  SYNCS.PHASECHK.TRANS64.TRYWAIT P0, [R9+URZ], R4 ;  /* 0x00000004090075a7 */ /* 0x001064000800017f */
[----:B-1----:R-:W-:Y:S05]  /*10300*/  @!P0 NANOSLEEP.SYNCS 0x989680 ;  /* 0x009896800000895d */ /* 0x002fea0003900000 */
[----:B------:R-:W1:Y:S02]  /*10310*/  @!P0 SYNCS.PHASECHK.TRANS64 P0, [R9+URZ], R4 ;  /* 0x00000004090085a7 */ /* 0x000e64000800007f */
[----:B-1----:R-:W-:Y:S05]  /*10320*/  @!P0 BRA `(.L_x_315) ;  /* 0xfffffffc00f08947 */ /* 0x002fea000383ffff */
[----:B------:R-:W-:Y:S05]  /*10330*/  BRA `(.L_x_326) ;  /* 0xfffffffc000c7947 */ /* 0x000fea000383ffff */
.L_x_316:
[----:B-1----:R1:W2:Y:S02]  /*10340*/  SYNCS.PHASECHK.TRANS64.TRYWAIT P0, [R6+URZ], R5 ;  /* 0x00000005060075a7 */ /* 0x0022a4000800017f */
[----:B--2---:R-:W-:Y:S05]  /*10350*/  @!P0 NANOSLEEP.SYNCS 0x989680 ;  /* 0x009896800000895d */ /* 0x004fea0003900000 */
[----:B------:R-:W2:Y:S02]  /*10360*/  @!P0 SYNCS.PHASECHK.TRANS64 P0, [R6+URZ], R5 ;  /* 0x00000005060085a7 */ /* 0x000ea4000800007f */
[----:B--2---:R-:W-:Y:S05]  /*10370*/  @!P0 BRA `(.L_x_316) ;  /* 0xfffffffc00f08947 */ /* 0x004fea000383ffff */
[----:B------:R-:W-:Y:S05]  /*10380*/  BRA `(.L_x_327) ;  /* 0xfffffffc00147947 */ /* 0x000fea000383ffff */
.L_x_328:
[----:B------:R-:W-:-:S00]  /*10390*/  BRA `(.L_x_328) ;  /* 0xfffffffc00fc7947 */ /* 0x000fc0000383ffff */
[----:B------:R-:W-:-:S00]  /*103a0*/  NOP ;  /* 0x0000000000007918 */ /* 0x000fc00000000000 */
        /* <DEDUP_REMOVED lines=13> */
.L_x_329:


//--------------------- .nv.shared._ZN7cutlass13device_kernelINS_4gemm6kernel13GemmUniversalIN4cute5tupleIJiiiiEEENS1_10collective13CollectiveMmaINS1_37MainloopSm90TmaGmmaWarpSpecializedFP8ILi4ENS5_IJNS4_1CILi1EEESB_SB_EEENS1_35KernelTmaWarpSpecializedCooperativeEEENS5_IJNSA_ILi128EEENSA_ILi256EEESF_EEENS_12float_e5m2_tENS5_IJlSB_lEEESI_SJ_NS4_8TiledMMAINS4_8MMA_AtomIJNS4_4SM904GMMA31MMA_64x256x32_F32E5M2E5M2_SS_TNILNSN_7ScaleInE1ELSP_1EEEEEENS4_6LayoutINS5_IJNSA_ILi2EEESB_SB_EEENS5_IJSB_NSA_ILi0EEESV_EEEEENS5_IJNS4_10UnderscoreESY_SY_EEEEENS4_13SM90_TMA_LOADENS4_14ComposedLayoutINS4_7SwizzleILi3ELi4ELi3EEENS4_18smem_ptr_flag_bitsILi8EEENSS_INS5_IJNSA_ILi8EEESF_EEENS5_IJSF_SB_EEEEEEEvNS4_8identityES11_S1B_vS1C_EENS_8epilogue10collective6detail29Sm90TmaWarpSpecializedAdapterINS1F_15DefaultEpilogueISI_SJ_SJ_NS1E_6thread17LinearCombinationISI_Li1EffLNS1J_9ScaleType4KindE0ELNS_15FloatRoundStyleE2ESI_EENS1_15EpilogueDefaultEEEEEvvEEEEvNT_6ParamsE --------------------------
	.section	.nv.shared._ZN7cutlass13device_kernelINS_4gemm6kernel13GemmUniversalIN4cute5tupleIJiiiiEEENS1_10collective13CollectiveMmaINS1_37MainloopSm90TmaGmmaWarpSpecializedFP8ILi4ENS5_IJNS4_1CILi1EEESB_SB_EEENS1_35KernelTmaWarpSpecializedCooperativeEEENS5_IJNSA_ILi128EEENSA_ILi256EEESF_EEENS_12float_e5m2_tENS5_IJlSB_lEEESI_SJ_NS4_8TiledMMAINS4_8MMA_AtomIJNS4_4SM904GMMA31MMA_64x256x32_F32E5M2E5M2_SS_TNILNSN_7ScaleInE1ELSP_1EEEEEENS4_6LayoutINS5_IJNSA_ILi2EEESB_SB_EEENS5_IJSB_NSA_ILi0EEESV_EEEEENS5_IJNS4_10UnderscoreESY_SY_EEEEENS4_13SM90_TMA_LOADENS4_14ComposedLayoutINS4_7SwizzleILi3ELi4ELi3EEENS4_18smem_ptr_flag_bitsILi8EEENSS_INS5_IJNSA_ILi8EEESF_EEENS5_IJSF_SB_EEEEEEEvNS4_8identityES11_S1B_vS1C_EENS_8epilogue10collective6detail29Sm90TmaWarpSpecializedAdapterINS1F_15DefaultEpilogueISI_SJ_SJ_NS1E_6thread17LinearCombinationISI_Li1EffLNS1J_9ScaleType4KindE0ELNS_15FloatRoundStyleE2ESI_EENS1_15EpilogueDefaultEEEEEvvEEEEvNT_6ParamsE,"aw",@nobits
	.sectionflags	@""
	.align	16
	.zero		1024


//--------------------- .nv.shared.reserved.0     --------------------------
	.section	.nv.shared.reserved.0,"aw",@nobits
	.weak		__nv_reservedSMEM_offset_0_alias
	.size		__nv_reservedSMEM_offset_0_alias, 0, 0
	.other		__nv_reservedSMEM_offset_0_alias,@"STO_CUDA_RESERVED_SHARED STV_DEFAULT"
__nv_reservedSMEM_offset_0_alias:
	.zero		0


//--------------------- .nv.global                --------------------------
	.section	.nv.global,"aw",@nobits
.nv.global:
	.type		_ZN40_INTERNAL_ad1b0441_4_k_cu_6948a104_262964cute1_E,@object
	.size		_ZN40_INTERNAL_ad1b0441_4_k_cu_6948a104_262964cute1_E,(_ZN40_INTERNAL_ad1b0441_4_k_cu_6948a104_262964cuda3std3__45__cpo6cbeginE - _ZN40_INTERNAL_ad1b0441_4_k_cu_6948a104_262964cute1_E)
_ZN40_INTERNAL_ad1b0441_4_k_cu_6948a104_262964cute1_E:
	.zero		1
	.type		_ZN40_INTERNAL_ad1b0441_4_k_cu_6948a104_262964cuda3std3__45__cpo6cbeginE,@object
	.size		_ZN40_INTERNAL_ad1b0441_4_k_cu_6948a104_262964cuda3std3__45__cpo6cbeginE,(_ZN40_INTERNAL_ad1b0441_4_k_cu_6948a104_262964cuda3std3__48in_placeE - _ZN40_INTERNAL_ad1b0441_4_k_cu_6948a104_262964cuda3std3__45__cpo6cbeginE)
_ZN40_INTERNAL_ad1b0441_4_k_cu_6948a104_262964cuda3std3__45__cpo6cbeginE:
	.zero		1
	.type		_ZN40_INTERNAL_ad1b0441_4_k_cu_6948a104_262964cuda3std3__48in_placeE,@object
	.size		_ZN40_INTERNAL_ad1b0441_4_k_cu_6948a104_262964cuda3std3__48in_placeE,(_ZN40_INTERNAL_ad1b0441_4_k_cu_6948a104_262964cuda3std6ranges3__45__cpo9iter_moveE - _ZN40_INTERNAL_ad1b0441_4_k_cu_6948a104_262964cuda3std3__48in_placeE)
_ZN40_INTERNAL_ad1b0441_4_k_cu_6948a104_262964cuda3std3__48in_placeE:
	.zero		1
	.type		_ZN40_INTERNAL_ad1b0441_4_k_cu_6948a104_262964cuda3std6ranges3__45__cpo9iter_moveE,@object
	.size		_ZN40_INTERNAL_ad1b0441_4_k_cu_6948a104_262964cuda3std6ranges3__45__cpo9iter_moveE,(_ZN40_INTERNAL_ad1b0441_4_k_cu_6948a104_262964cuda3std3__45__cpo5beginE - _ZN40_INTERNAL_ad1b0441_4_k_cu_6948a104_262964cuda3std6ranges3__45__cpo9iter_moveE)
_ZN40_INTERNAL_ad1b0441_4_k_cu_6948a104_262964cuda3std6ranges3__45__cpo9iter_moveE:
	.zero		1
	.type		_ZN40_INTERNAL_ad1b0441_4_k_cu_6948a104_262964cuda3std3__45__cpo5beginE,@object
	.size		_ZN40_INTERNAL_ad1b0441_4_k_cu_6948a104_262964cuda3std3__45__cpo5beginE,(_ZN40_INTERNAL_ad1b0441_4_k_cu_6948a104_262964cuda3std3__442_GLOBAL__N__ad1b0441_4_k_cu_6948a104_262966ignoreE - _ZN40_INTERNAL_ad1b0441_4_k_cu_6948a104_262964cuda3std3__45__cpo5beginE)
_ZN40_INTERNAL_ad1b0441_4_k_cu_6948a104_262964cuda3std3__45__cpo5beginE:
	.zero		1
	.type		_ZN40_INTERNAL_ad1b0441_4_k_cu_6948a104_262964cuda3std3__442_GLOBAL__N__ad1b0441_4_k_cu_6948a104_262966ignoreE,@object
	.size		_ZN40_INTERNAL_ad1b0441_4_k_cu_6948a104_262964cuda3std3__442_GLOBAL__N__ad1b0441_4_k_cu_6948a104_262966ignoreE,(_ZN40_INTERNAL_ad1b0441_4_k_cu_6948a104_262964cute7productE - _ZN40_INTERNAL_ad1b0441_4_k_cu_6948a104_262964cuda3std3__442_GLOBAL__N__ad1b0441_4_k_cu_6948a104_262966ignoreE)
_ZN40_INTERNAL_ad1b0441_4_k_cu_6948a104_262964cuda3std3__442_GLOBAL__N__ad1b0441_4_k_cu_6948a104_262966ignoreE:
	.zero		1
	.type		_ZN40_INTERNAL_ad1b0441_4_k_cu_6948a104_262964cute7productE,@object
	.size		_ZN40_INTERNAL_ad1b0441_4_k_cu_6948a104_262964cute7productE,(_ZN40_INTERNAL_ad1b0441_4_k_cu_6948a104_262964cuda3std3__45__cpo3endE - _ZN40_INTERNAL_ad1b0441_4_k_cu_6948a104_262964cute7productE)
_ZN40_INTERNAL_ad1b0441_4_k_cu_6948a104_262964cute7productE:
	.zero		1
	.type		_ZN40_INTERNAL_ad1b0441_4_k_cu_6948a104_262964cuda3std3__45__cpo3endE,@object
	.size		_ZN40_INTERNAL_ad1b0441_4_k_cu_6948a104_262964cuda3std3__45__cpo3endE,(_ZN40_INTERNAL_ad1b0441_4_k_cu_6948a104_262964cuda3std3__419piecewise_constructE - _ZN40_INTERNAL_ad1b0441_4_k_cu_6948a104_262964cuda3std3__45__cpo3endE)
_ZN40_INTERNAL_ad1b0441_4_k_cu_6948a104_262964cuda3std3__45__cpo3endE:
	.zero		1
	.type		_ZN40_INTERNAL_ad1b0441_4_k_cu_6948a104_262964cuda3std3__419piecewise_constructE,@object
	.size		_ZN40_INTERNAL_ad1b0441_4_k_cu_6948a104_262964cuda3std3__419piecewise_constructE,(_ZN40_INTERNAL_ad1b0441_4_k_cu_6948a104_262964cuda3std3__45__cpo4cendE - _ZN40_INTERNAL_ad1b0441_4_k_cu_6948a104_262964cuda3std3__419piecewise_constructE)
_ZN40_INTERNAL_ad1b0441_4_k_cu_6948a104_262964cuda3std3__419piecewise_constructE:
	.zero		1
	.type		_ZN40_INTERNAL_ad1b0441_4_k_cu_6948a104_262964cuda3std3__45__cpo4cendE,@object
	.size		_ZN40_INTERNAL_ad1b0441_4_k_cu_6948a104_262964cuda3std3__45__cpo4cendE,(_ZN40_INTERNAL_ad1b0441_4_k_cu_6948a104_262964cuda3std6ranges3__45__cpo4swapE - _ZN40_INTERNAL_ad1b0441_4_k_cu_6948a104_262964cuda3std3__45__cpo4cendE)
_ZN40_INTERNAL_ad1b0441_4_k_cu_6948a104_262964cuda3std3__45__cpo4cendE:
	.zero		1
	.type		_ZN40_INTERNAL_ad1b0441_4_k_cu_6948a104_262964cuda3std6ranges3__45__cpo4swapE,@object
	.size		_ZN40_INTERNAL_ad1b0441_4_k_cu_6948a104_262964cuda3std6ranges3__45__cpo4swapE,(.L_7 - _ZN40_INTERNAL_ad1b0441_4_k_cu_6948a104_262964cuda3std6ranges3__45__cpo4swapE)
_ZN40_INTERNAL_ad1b0441_4_k_cu_6948a104_262964cuda3std6ranges3__45__cpo4swapE:
	.zero		1
.L_7:


//--------------------- .nv.constant0._ZN7cutlass13device_kernelINS_4gemm6kernel13GemmUniversalIN4cute5tupleIJiiiiEEENS1_10collective13CollectiveMmaINS1_37MainloopSm90TmaGmmaWarpSpecializedFP8ILi4ENS5_IJNS4_1CILi1EEESB_SB_EEENS1_35KernelTmaWarpSpecializedCooperativeEEENS5_IJNSA_ILi128EEENSA_ILi256EEESF_EEENS_12float_e5m2_tENS5_IJlSB_lEEESI_SJ_NS4_8TiledMMAINS4_8MMA_AtomIJNS4_4SM904GMMA31MMA_64x256x32_F32E5M2E5M2_SS_TNILNSN_7ScaleInE1ELSP_1EEEEEENS4_6LayoutINS5_IJNSA_ILi2EEESB_SB_EEENS5_IJSB_NSA_ILi0EEESV_EEEEENS5_IJNS4_10UnderscoreESY_SY_EEEEENS4_13SM90_TMA_LOADENS4_14ComposedLayoutINS4_7SwizzleILi3ELi4ELi3EEENS4_18smem_ptr_flag_bitsILi8EEENSS_INS5_IJNSA_ILi8EEESF_EEENS5_IJSF_SB_EEEEEEEvNS4_8identityES11_S1B_vS1C_EENS_8epilogue10collective6detail29Sm90TmaWarpSpecializedAdapterINS1F_15DefaultEpilogueISI_SJ_SJ_NS1E_6thread17LinearCombinationISI_Li1EffLNS1J_9ScaleType4KindE0ELNS_15FloatRoundStyleE2ESI_EENS1_15EpilogueDefaultEEEEEvvEEEEvNT_6ParamsE --------------------------
	.section	.nv.constant0._ZN7cutlass13device_kernelINS_4gemm6kernel13GemmUniversalIN4cute5tupleIJiiiiEEENS1_10collective13CollectiveMmaINS1_37MainloopSm90TmaGmmaWarpSpecializedFP8ILi4ENS5_IJNS4_1CILi1EEESB_SB_EEENS1_35KernelTmaWarpSpecializedCooperativeEEENS5_IJNSA_ILi128EEENSA_ILi256EEESF_EEENS_12float_e5m2_tENS5_IJlSB_lEEESI_SJ_NS4_8TiledMMAINS4_8MMA_AtomIJNS4_4SM904GMMA31MMA_64x256x32_F32E5M2E5M2_SS_TNILNSN_7ScaleInE1ELSP_1EEEEEENS4_6LayoutINS5_IJNSA_ILi2EEESB_SB_EEENS5_IJSB_NSA_ILi0EEESV_EEEEENS5_IJNS4_10UnderscoreESY_SY_EEEEENS4_13SM90_TMA_LOADENS4_14ComposedLayoutINS4_7SwizzleILi3ELi4ELi3EEENS4_18smem_ptr_flag_bitsILi8EEENSS_INS5_IJNSA_ILi8EEESF_EEENS5_IJSF_SB_EEEEEEEvNS4_8identityES11_S1B_vS1C_EENS_8epilogue10collective6detail29Sm90TmaWarpSpecializedAdapterINS1F_15DefaultEpilogueISI_SJ_SJ_NS1E_6thread17LinearCombinationISI_Li1EffLNS1J_9ScaleType4KindE0ELNS_15FloatRoundStyleE2ESI_EENS1_15EpilogueDefaultEEEEEvvEEEEvNT_6ParamsE,"a",@progbits
	.sectionflags	@""
	.align	4
.nv.constant0._ZN7cutlass13device_kernelINS_4gemm6kernel13GemmUniversalIN4cute5tupleIJiiiiEEENS1_10collective13CollectiveMmaINS1_37MainloopSm90TmaGmmaWarpSpecializedFP8ILi4ENS5_IJNS4_1CILi1EEESB_SB_EEENS1_35KernelTmaWarpSpecializedCooperativeEEENS5_IJNSA_ILi128EEENSA_ILi256EEESF_EEENS_12float_e5m2_tENS5_IJlSB_lEEESI_SJ_NS4_8TiledMMAINS4_8MMA_AtomIJNS4_4SM904GMMA31MMA_64x256x32_F32E5M2E5M2_SS_TNILNSN_7ScaleInE1ELSP_1EEEEEENS4_6LayoutINS5_IJNSA_ILi2EEESB_SB_EEENS5_IJSB_NSA_ILi0EEESV_EEEEENS5_IJNS4_10UnderscoreESY_SY_EEEEENS4_13SM90_TMA_LOADENS4_14ComposedLayoutINS4_7SwizzleILi3ELi4ELi3EEENS4_18smem_ptr_flag_bitsILi8EEENSS_INS5_IJNSA_ILi8EEESF_EEENS5_IJSF_SB_EEEEEEEvNS4_8identityES11_S1B_vS1C_EENS_8epilogue10collective6detail29Sm90TmaWarpSpecializedAdapterINS1F_15DefaultEpilogueISI_SJ_SJ_NS1E_6thread17LinearCombinationISI_Li1EffLNS1J_9ScaleType4KindE0ELNS_15FloatRoundStyleE2ESI_EENS1_15EpilogueDefaultEEEEEvvEEEEvNT_6ParamsE:
	.zero		1664


//--------------------- SYMBOLS --------------------------

	.type		.nv.reservedSmem.offset0,@object
	.size		.nv.reservedSmem.offset0,0x4
